	.target	sm_90a

	.elftype	@"ET_EXEC"


//--------------------- .note.nv.tkinfo           --------------------------
	.section	.note.nv.tkinfo,"",@"SHT_NOTE"
	.sectionflags	@"SHF_NOTE_NV_TKINFO"
	.tkinfo
        /*0018*/ 	.word	0x00000002
        /*0030*/ 	.string	""
        /*0030*/ 	.string	"ptxas"
        /*0030*/ 	.string	"Cuda compilation tools, release 13.0, V13.0.88"
        /*0030*/ 	.string	"Build cuda_13.0.r13.0/compiler.36424714_0"
        /*0030*/ 	.string	"-arch sm_90a -m 64 "



//--------------------- .note.nv.cuinfo           --------------------------
	.section	.note.nv.cuinfo,"",@"SHT_NOTE"
	.sectionflags	@"SHF_NOTE_NV_CUINFO"
        /*0018*/ 	.short	0x0002
        /*001a*/ 	.short	0x005a
        /*001c*/ 	.short	0x0082
	.zero		2


//--------------------- .nv.info                  --------------------------
	.section	.nv.info,"",@"SHT_CUDA_INFO"
	.align	4


	//----- nvinfo : EIATTR_REGCOUNT
	.align		4
        /*0000*/ 	.byte	0x04, 0x2f
        /*0002*/ 	.short	(.L_15 - .L_14)
	.align		4
.L_14:
        /*0004*/ 	.word	index@(_ZN7cutlass13device_kernelINS_4gemm6kernel13GemmUniversalIN4cute5tupleIJiiiiEEENS1_10collective13CollectiveMmaINS1_34MainloopSm90TmaGmmaWarpSpecializedILi4ENS5_IJNS4_1CILi1EEENSA_ILi8EEESB_EEENS1_35KernelTmaWarpSpecializedCooperativeEEENS5_IJNSA_ILi128EEENSA_ILi256EEENSA_ILi32EEEEEEfNS5_IJlSB_lEEEfSK_NS4_8TiledMMAINS4_8MMA_AtomIJNS4_4SM904GMMA30MMA_64x256x8_F32TF32TF32_SS_TNILNSO_7ScaleInE1ELSQ_1EEEEEENS4_6LayoutINS5_IJNSA_ILi2EEESB_SB_EEENS5_IJSB_NSA_ILi0EEESW_EEEEENS5_IJNS4_10UnderscoreESZ_SZ_EEEEENS4_23SM90_TMA_LOAD_MULTICASTENS4_14ComposedLayoutINS4_7SwizzleILi3ELi4ELi3EEENS4_18smem_ptr_flag_bitsILi32EEENST_INS5_IJSC_SI_EEENS5_IJSI_SB_EEEEEEEvNS4_8identityENS4_13SM90_TMA_LOADES1B_vS1C_EENS_8epilogue10collective6detail29Sm90TmaWarpSpecializedAdapterINS1G_15DefaultEpilogueIfSK_SK_NS1F_6thread17LinearCombinationIfLi1EffLNS1K_9ScaleType4KindE0ELNS_15FloatRoundStyleE2EfEENS1_15EpilogueDefaultEEEEEvvEEEEvNT_6ParamsE)
        /*0008*/ 	.word	0x000000a8


	//----- nvinfo : EIATTR_FRAME_SIZE
	.align		4
.L_15:
        /*000c*/ 	.byte	0x04, 0x11
        /*000e*/ 	.short	(.L_17 - .L_16)
	.align		4
.L_16:
        /*0010*/ 	.word	index@(_ZN7cutlass13device_kernelINS_4gemm6kernel13GemmUniversalIN4cute5tupleIJiiiiEEENS1_10collective13CollectiveMmaINS1_34MainloopSm90TmaGmmaWarpSpecializedILi4ENS5_IJNS4_1CILi1EEENSA_ILi8EEESB_EEENS1_35KernelTmaWarpSpecializedCooperativeEEENS5_IJNSA_ILi128EEENSA_ILi256EEENSA_ILi32EEEEEEfNS5_IJlSB_lEEEfSK_NS4_8TiledMMAINS4_8MMA_AtomIJNS4_4SM904GMMA30MMA_64x256x8_F32TF32TF32_SS_TNILNSO_7ScaleInE1ELSQ_1EEEEEENS4_6LayoutINS5_IJNSA_ILi2EEESB_SB_EEENS5_IJSB_NSA_ILi0EEESW_EEEEENS5_IJNS4_10UnderscoreESZ_SZ_EEEEENS4_23SM90_TMA_LOAD_MULTICASTENS4_14ComposedLayoutINS4_7SwizzleILi3ELi4ELi3EEENS4_18smem_ptr_flag_bitsILi32EEENST_INS5_IJSC_SI_EEENS5_IJSI_SB_EEEEEEEvNS4_8identityENS4_13SM90_TMA_LOADES1B_vS1C_EENS_8epilogue10collective6detail29Sm90TmaWarpSpecializedAdapterINS1G_15DefaultEpilogueIfSK_SK_NS1F_6thread17LinearCombinationIfLi1EffLNS1K_9ScaleType4KindE0ELNS_15FloatRoundStyleE2EfEENS1_15EpilogueDefaultEEEEEvvEEEEvNT_6ParamsE)
        /*0014*/ 	.word	0x00000000


	//----- nvinfo : EIATTR_MIN_STACK_SIZE
	.align		4
.L_17:
        /*0018*/ 	.byte	0x04, 0x12
        /*001a*/ 	.short	(.L_19 - .L_18)
	.align		4
.L_18:
        /*001c*/ 	.word	index@(_ZN7cutlass13device_kernelINS_4gemm6kernel13GemmUniversalIN4cute5tupleIJiiiiEEENS1_10collective13CollectiveMmaINS1_34MainloopSm90TmaGmmaWarpSpecializedILi4ENS5_IJNS4_1CILi1EEENSA_ILi8EEESB_EEENS1_35KernelTmaWarpSpecializedCooperativeEEENS5_IJNSA_ILi128EEENSA_ILi256EEENSA_ILi32EEEEEEfNS5_IJlSB_lEEEfSK_NS4_8TiledMMAINS4_8MMA_AtomIJNS4_4SM904GMMA30MMA_64x256x8_F32TF32TF32_SS_TNILNSO_7ScaleInE1ELSQ_1EEEEEENS4_6LayoutINS5_IJNSA_ILi2EEESB_SB_EEENS5_IJSB_NSA_ILi0EEESW_EEEEENS5_IJNS4_10UnderscoreESZ_SZ_EEEEENS4_23SM90_TMA_LOAD_MULTICASTENS4_14ComposedLayoutINS4_7SwizzleILi3ELi4ELi3EEENS4_18smem_ptr_flag_bitsILi32EEENST_INS5_IJSC_SI_EEENS5_IJSI_SB_EEEEEEEvNS4_8identityENS4_13SM90_TMA_LOADES1B_vS1C_EENS_8epilogue10collective6detail29Sm90TmaWarpSpecializedAdapterINS1G_15DefaultEpilogueIfSK_SK_NS1F_6thread17LinearCombinationIfLi1EffLNS1K_9ScaleType4KindE0ELNS_15FloatRoundStyleE2EfEENS1_15EpilogueDefaultEEEEEvvEEEEvNT_6ParamsE)
        /*0020*/ 	.word	0x00000000
.L_19:


//--------------------- .nv.compat                --------------------------
	.section	.nv.compat,"",@"SHT_CUDA_COMPAT_INFO"
	.align	4
        /*0000*/ 	.byte	0x02, 0x09, 0x01, 0x00, 0x02, 0x02, 0x04, 0x00, 0x02, 0x05, 0x05, 0x00, 0x03, 0x07, 0x01, 0x01
        /*0010*/ 	.byte	0x02, 0x03, 0x01, 0x00, 0x02, 0x06, 0x01, 0x00, 0x04, 0x0b, 0x08, 0x00, 0x00, 0x00, 0x00, 0x00
        /*0020*/ 	.byte	0x00, 0x00, 0x00, 0x00


//--------------------- .nv.info._ZN7cutlass13device_kernelINS_4gemm6kernel13GemmUniversalIN4cute5tupleIJiiiiEEENS1_10collective13CollectiveMmaINS1_34MainloopSm90TmaGmmaWarpSpecializedILi4ENS5_IJNS4_1CILi1EEENSA_ILi8EEESB_EEENS1_35KernelTmaWarpSpecializedCooperativeEEENS5_IJNSA_ILi128EEENSA_ILi256EEENSA_ILi32EEEEEEfNS5_IJlSB_lEEEfSK_NS4_8TiledMMAINS4_8MMA_AtomIJNS4_4SM904GMMA30MMA_64x256x8_F32TF32TF32_SS_TNILNSO_7ScaleInE1ELSQ_1EEEEEENS4_6LayoutINS5_IJNSA_ILi2EEESB_SB_EEENS5_IJSB_NSA_ILi0EEESW_EEEEENS5_IJNS4_10UnderscoreESZ_SZ_EEEEENS4_23SM90_TMA_LOAD_MULTICASTENS4_14ComposedLayoutINS4_7SwizzleILi3ELi4ELi3EEENS4_18smem_ptr_flag_bitsILi32EEENST_INS5_IJSC_SI_EEENS5_IJSI_SB_EEEEEEEvNS4_8identityENS4_13SM90_TMA_LOADES1B_vS1C_EENS_8epilogue10collective6detail29Sm90TmaWarpSpecializedAdapterINS1G_15DefaultEpilogueIfSK_SK_NS1F_6thread17LinearCombinationIfLi1EffLNS1K_9ScaleType4KindE0ELNS_15FloatRoundStyleE2EfEENS1_15EpilogueDefaultEEEEEvvEEEEvNT_6ParamsE --------------------------
	.section	.nv.info._ZN7cutlass13device_kernelINS_4gemm6kernel13GemmUniversalIN4cute5tupleIJiiiiEEENS1_10collective13CollectiveMmaINS1_34MainloopSm90TmaGmmaWarpSpecializedILi4ENS5_IJNS4_1CILi1EEENSA_ILi8EEESB_EEENS1_35KernelTmaWarpSpecializedCooperativeEEENS5_IJNSA_ILi128EEENSA_ILi256EEENSA_ILi32EEEEEEfNS5_IJlSB_lEEEfSK_NS4_8TiledMMAINS4_8MMA_AtomIJNS4_4SM904GMMA30MMA_64x256x8_F32TF32TF32_SS_TNILNSO_7ScaleInE1ELSQ_1EEEEEENS4_6LayoutINS5_IJNSA_ILi2EEESB_SB_EEENS5_IJSB_NSA_ILi0EEESW_EEEEENS5_IJNS4_10UnderscoreESZ_SZ_EEEEENS4_23SM90_TMA_LOAD_MULTICASTENS4_14ComposedLayoutINS4_7SwizzleILi3ELi4ELi3EEENS4_18smem_ptr_flag_bitsILi32EEENST_INS5_IJSC_SI_EEENS5_IJSI_SB_EEEEEEEvNS4_8identityENS4_13SM90_TMA_LOADES1B_vS1C_EENS_8epilogue10collective6detail29Sm90TmaWarpSpecializedAdapterINS1G_15DefaultEpilogueIfSK_SK_NS1F_6thread17LinearCombinationIfLi1EffLNS1K_9ScaleType4KindE0ELNS_15FloatRoundStyleE2EfEENS1_15EpilogueDefaultEEEEEvvEEEEvNT_6ParamsE,"",@"SHT_CUDA_INFO"
	.sectionflags	@""
	.align	4


	//----- nvinfo : EIATTR_CUDA_API_VERSION
	.align		4
        /*0000*/ 	.byte	0x04, 0x37
        /*0002*/ 	.short	(.L_21 - .L_20)
.L_20:
        /*0004*/ 	.word	0x00000082


	//----- nvinfo : EIATTR_KPARAM_INFO
	.align		4
.L_21:
        /*0008*/ 	.byte	0x04, 0x17
        /*000a*/ 	.short	(.L_23 - .L_22)
.L_22:
        /*000c*/ 	.word	0x00000000
        /*0010*/ 	.short	0x0000
        /*0012*/ 	.short	0x0070
        /*0014*/ 	.byte	0x00, 0xf0, 0x01, 0x10


	//----- nvinfo : EIATTR_SPARSE_MMA_MASK
	.align		4
.L_23:
        /*0018*/ 	.byte	0x03, 0x50
        /*001a*/ 	.short	0x0000


	//----- nvinfo : EIATTR_MAXREG_COUNT
	.align		4
        /*001c*/ 	.byte	0x03, 0x1b
        /*001e*/ 	.short	0x00a8


	//----- nvinfo : EIATTR_NUM_BARRIERS
	.align		4
        /*0020*/ 	.byte	0x02, 0x4c
        /*0022*/ 	.byte	0x01
	.zero		1


	//----- nvinfo : EIATTR_EXTERNS
	.align		4
        /*0024*/ 	.byte	0x04, 0x0f
        /*0026*/ 	.short	(.L_25 - .L_24)


	//   ....[0]....
	.align		4
.L_24:
        /*0028*/ 	.word	index@(__assertfail)


	//----- nvinfo : EIATTR_MERCURY_ISA_VERSION
	.align		4
.L_25:
        /*002c*/ 	.byte	0x03, 0x5f
        /*002e*/ 	.short	0x0101


	//----- nvinfo : EIATTR_INT_WARP_WIDE_INSTR_OFFSETS
	.align		4
        /*0030*/ 	.byte	0x04, 0x31
        /*0032*/ 	.short	(.L_27 - .L_26)


	//   ....[0]....
.L_26:
        /*0034*/ 	.word	0x00000420


	//   ....[1]....
        /*0038*/ 	.word	0x00000440


	//   ....[2]....
        /*003c*/ 	.word	0x00000610


	//   ....[3]....
        /*0040*/ 	.word	0x00001cc0


	//----- nvinfo : EIATTR_COOP_GROUP_MASK_REGIDS
	.align		4
.L_27:
        /*0044*/ 	.byte	0x04, 0x29
        /*0046*/ 	.short	(.L_29 - .L_28)


	//   ....[0]....
.L_28:
        /*0048*/ 	.word	0xffffffff


	//   ....[1]....
        /*004c*/ 	.word	0xffffffff


	//   ....[2]....
        /*0050*/ 	.word	0xffffffff


	//   ....[3]....
        /*0054*/ 	.word	0xffffffff


	//   ....[4]....
        /*0058*/ 	.word	0xffffffff


	//   ....[5]....
        /*005c*/ 	.word	0xffffffff


	//----- nvinfo : EIATTR_COOP_GROUP_INSTR_OFFSETS
	.align		4
.L_29:
        /*0060*/ 	.byte	0x04, 0x28
        /*0062*/ 	.short	(.L_31 - .L_30)


	//   ....[0]....
.L_30:
        /*0064*/ 	.word	0x00000060


	//   ....[1]....
        /*0068*/ 	.word	0x00000070


	//   ....[2]....
        /*006c*/ 	.word	0x00000130


	//   ....[3]....
        /*0070*/ 	.word	0x000002d0


	//   ....[4]....
        /*0074*/ 	.word	0x00000780


	//   ....[5]....
        /*0078*/ 	.word	0x000011d0


	//----- nvinfo : EIATTR_REG_RECONFIG
	.align		4
.L_31:
        /*007c*/ 	.byte	0x01, 0x54
	.zero		2


	//----- nvinfo : EIATTR_SYSCALL_OFFSETS
	.align		4
        /*0080*/ 	.byte	0x04, 0x46
        /*0082*/ 	.short	(.L_33 - .L_32)


	//   ....[0]....
.L_32:
        /*0084*/ 	.word	0x00001390


	//----- nvinfo : EIATTR_MBARRIER_INSTR_OFFSETS
	.align		4
.L_33:
        /*0088*/ 	.byte	0x04, 0x39
        /*008a*/ 	.short	(.L_35 - .L_34)


	//   ....[0]....
.L_34:
        /*008c*/ 	.word	0x00000230
        /*0090*/ 	.word	0x000000ff
        /*0094*/ 	.word	0x00000000
        /*0098*/ 	.short	0x0100
        /*009a*/ 	.byte	0x08
	.zero		1


	//   ....[1]....
        /*009c*/ 	.word	0x00000240
        /*00a0*/ 	.word	0x000000ff
        /*00a4*/ 	.word	0x00000020
        /*00a8*/ 	.short	0x0100
        /*00aa*/ 	.byte	0x08
	.zero		1


	//   ....[2]....
        /*00ac*/ 	.word	0x00000250
        /*00b0*/ 	.word	0x000000ff
        /*00b4*/ 	.word	0x00000008
        /*00b8*/ 	.short	0x0100
        /*00ba*/ 	.byte	0x08
	.zero		1


	//   ....[3]....
        /*00bc*/ 	.word	0x00000260
        /*00c0*/ 	.word	0x000000ff
        /*00c4*/ 	.word	0x00000028
        /*00c8*/ 	.short	0x0100
        /*00ca*/ 	.byte	0x08
	.zero		1


	//   ....[4]....
        /*00cc*/ 	.word	0x00000270
        /*00d0*/ 	.word	0x000000ff
        /*00d4*/ 	.word	0x00000010
        /*00d8*/ 	.short	0x0100
        /*00da*/ 	.byte	0x08
	.zero		1


	//   ....[5]....
        /*00dc*/ 	.word	0x00000280
        /*00e0*/ 	.word	0x000000ff
        /*00e4*/ 	.word	0x00000030
        /*00e8*/ 	.short	0x0100
        /*00ea*/ 	.byte	0x08
	.zero		1


	//   ....[6]....
        /*00ec*/ 	.word	0x00000290
        /*00f0*/ 	.word	0x000000ff
        /*00f4*/ 	.word	0x00000018
        /*00f8*/ 	.short	0x0100
        /*00fa*/ 	.byte	0x08
	.zero		1


	//   ....[7]....
        /*00fc*/ 	.word	0x000002a0
        /*0100*/ 	.word	0x000000ff
        /*0104*/ 	.word	0x00000038
        /*0108*/ 	.short	0x0100
        /*010a*/ 	.byte	0x08
	.zero		1


	//   ....[8]....
        /*010c*/ 	.word	0x00000690
        /*0110*/ 	.word	0x000000ff
        /*0114*/ 	.word	0x00000050
        /*0118*/ 	.short	0x0100
        /*011a*/ 	.byte	0x06
	.zero		1


	//   ....[9]....
        /*011c*/ 	.word	0x00000720
        /*0120*/ 	.word	0x000000ff
        /*0124*/ 	.word	0x00000058
        /*0128*/ 	.short	0x0100
        /*012a*/ 	.byte	0x06
	.zero		1


	//   ....[10]....
        /*012c*/ 	.word	0x00001450
        /*0130*/ 	.word	0x00000003
        /*0134*/ 	.word	0x00000000
        /*0138*/ 	.short	0x010a
        /*013a*/ 	.byte	0x3f
	.zero		1


	//   ....[11]....
        /*013c*/ 	.word	0x00001490
        /*0140*/ 	.word	0x00000003
        /*0144*/ 	.word	0x00000000
        /*0148*/ 	.short	0x010a
        /*014a*/ 	.byte	0x3f
	.zero		1


	//   ....[12]....
        /*014c*/ 	.word	0x00001890
        /*0150*/ 	.word	0x00000005
        /*0154*/ 	.word	0x00000000
        /*0158*/ 	.short	0x010a
        /*015a*/ 	.byte	0x3f
	.zero		1


	//   ....[13]....
        /*015c*/ 	.word	0x000018d0
        /*0160*/ 	.word	0x00000005
        /*0164*/ 	.word	0x00000000
        /*0168*/ 	.short	0x010a
        /*016a*/ 	.byte	0x3f
	.zero		1


	//   ....[14]....
        /*016c*/ 	.word	0x00001b60
        /*0170*/ 	.word	0x00000005
        /*0174*/ 	.word	0x00000000
        /*0178*/ 	.short	0x0101
        /*017a*/ 	.byte	0x3f
	.zero		1


	//   ....[15]....
        /*017c*/ 	.word	0x00001d40
        /*0180*/ 	.word	0x00000003
        /*0184*/ 	.word	0x00000000
        /*0188*/ 	.short	0x0101
        /*018a*/ 	.byte	0x3f
	.zero		1


	//   ....[16]....
        /*018c*/ 	.word	0x00009300
        /*0190*/ 	.word	0x00000016
        /*0194*/ 	.word	0x00000020
        /*0198*/ 	.short	0x010a
        /*019a*/ 	.byte	0x3f
	.zero		1


	//   ....[17]....
        /*019c*/ 	.word	0x000096d0
        /*01a0*/ 	.word	0x00000005
        /*01a4*/ 	.word	0x00000058
        /*01a8*/ 	.short	0x0101
        /*01aa*/ 	.byte	0x3f
	.zero		1


	//   ....[18]....
        /*01ac*/ 	.word	0x00009de0
        /*01b0*/ 	.word	0x00000007
        /*01b4*/ 	.word	0x00000000
        /*01b8*/ 	.short	0x010a
        /*01ba*/ 	.byte	0x3f
	.zero		1


	//   ....[19]....
        /*01bc*/ 	.word	0x00009e60
        /*01c0*/ 	.word	0x00000008
        /*01c4*/ 	.word	0x00000000
        /*01c8*/ 	.short	0x010a
        /*01ca*/ 	.byte	0x3f
	.zero		1


	//   ....[20]....
        /*01cc*/ 	.word	0x00009ef0
        /*01d0*/ 	.word	0x0000000b
        /*01d4*/ 	.word	0x00000000
        /*01d8*/ 	.short	0x010a
        /*01da*/ 	.byte	0x3f
	.zero		1


	//   ....[21]....
        /*01dc*/ 	.word	0x00009f80
        /*01e0*/ 	.word	0x00000003
        /*01e4*/ 	.word	0x00000000
        /*01e8*/ 	.short	0x010a
        /*01ea*/ 	.byte	0x3f
	.zero		1


	//   ....[22]....
        /*01ec*/ 	.word	0x00009fe0
        /*01f0*/ 	.word	0x00000003
        /*01f4*/ 	.word	0x00000000
        /*01f8*/ 	.short	0x010a
        /*01fa*/ 	.byte	0x3f
	.zero		1


	//   ....[23]....
        /*01fc*/ 	.word	0x0000a030
        /*0200*/ 	.word	0x00000005
        /*0204*/ 	.word	0x00000000
        /*0208*/ 	.short	0x010a
        /*020a*/ 	.byte	0x3f
	.zero		1


	//   ....[24]....
        /*020c*/ 	.word	0x0000a100
        /*0210*/ 	.word	0x00000016
        /*0214*/ 	.word	0x00000020
        /*0218*/ 	.short	0x010a
        /*021a*/ 	.byte	0x3f
	.zero		1


	//   ....[25]....
        /*021c*/ 	.word	0x0000a1d0
        /*0220*/ 	.word	0x00000007
        /*0224*/ 	.word	0x00000000
        /*0228*/ 	.short	0x010a
        /*022a*/ 	.byte	0x3f
	.zero		1


	//   ....[26]....
        /*022c*/ 	.word	0x0000a220
        /*0230*/ 	.word	0x00000008
        /*0234*/ 	.word	0x00000000
        /*0238*/ 	.short	0x010a
        /*023a*/ 	.byte	0x3f
	.zero		1


	//   ....[27]....
        /*023c*/ 	.word	0x0000a270
        /*0240*/ 	.word	0x0000000b
        /*0244*/ 	.word	0x00000000
        /*0248*/ 	.short	0x010a
        /*024a*/ 	.byte	0x3f
	.zero		1


	//----- nvinfo : EIATTR_NUM_MBARRIERS
	.align		4
.L_35:
        /*024c*/ 	.byte	0x03, 0x38
        /*024e*/ 	.short	0x000a


	//----- nvinfo : EIATTR_EXIT_INSTR_OFFSETS
	.align		4
        /*0250*/ 	.byte	0x04, 0x1c
        /*0252*/ 	.short	(.L_37 - .L_36)


	//   ....[0]....
.L_36:
        /*0254*/ 	.word	0x000008e0


	//   ....[1]....
        /*0258*/ 	.word	0x00001100


	//   ....[2]....
        /*025c*/ 	.word	0x00008a20


	//   ....[3]....
        /*0260*/ 	.word	0x00008f80


	//   ....[4]....
        /*0264*/ 	.word	0x00009fd0


	//----- nvinfo : EIATTR_MAX_THREADS
	.align		4
.L_37:
        /*0268*/ 	.byte	0x04, 0x05
        /*026a*/ 	.short	(.L_39 - .L_38)
.L_38:
        /*026c*/ 	.word	0x00000180
        /*0270*/ 	.word	0x00000001
        /*0274*/ 	.word	0x00000001


	//----- nvinfo : EIATTR_CRS_STACK_SIZE
	.align		4
.L_39:
        /*0278*/ 	.byte	0x04, 0x1e
        /*027a*/ 	.short	(.L_41 - .L_40)
.L_40:
        /*027c*/ 	.word	0x00000000


	//----- nvinfo : EIATTR_CBANK_PARAM_SIZE
	.align		4
.L_41:
        /*0280*/ 	.byte	0x03, 0x19
        /*0282*/ 	.short	0x0470


	//----- nvinfo : EIATTR_PARAM_CBANK
	.align		4
        /*0284*/ 	.byte	0x04, 0x0a
        /*0286*/ 	.short	(.L_43 - .L_42)
	.align		4
.L_42:
        /*0288*/ 	.word	index@(.nv.constant0._ZN7cutlass13device_kernelINS_4gemm6kernel13GemmUniversalIN4cute5tupleIJiiiiEEENS1_10collective13CollectiveMmaINS1_34MainloopSm90TmaGmmaWarpSpecializedILi4ENS5_IJNS4_1CILi1EEENSA_ILi8EEESB_EEENS1_35KernelTmaWarpSpecializedCooperativeEEENS5_IJNSA_ILi128EEENSA_ILi256EEENSA_ILi32EEEEEEfNS5_IJlSB_lEEEfSK_NS4_8TiledMMAINS4_8MMA_AtomIJNS4_4SM904GMMA30MMA_64x256x8_F32TF32TF32_SS_TNILNSO_7ScaleInE1ELSQ_1EEEEEENS4_6LayoutINS5_IJNSA_ILi2EEESB_SB_EEENS5_IJSB_NSA_ILi0EEESW_EEEEENS5_IJNS4_10UnderscoreESZ_SZ_EEEEENS4_23SM90_TMA_LOAD_MULTICASTENS4_14ComposedLayoutINS4_7SwizzleILi3ELi4ELi3EEENS4_18smem_ptr_flag_bitsILi32EEENST_INS5_IJSC_SI_EEENS5_IJSI_SB_EEEEEEEvNS4_8identityENS4_13SM90_TMA_LOADES1B_vS1C_EENS_8epilogue10collective6detail29Sm90TmaWarpSpecializedAdapterINS1G_15DefaultEpilogueIfSK_SK_NS1F_6thread17LinearCombinationIfLi1EffLNS1K_9ScaleType4KindE0ELNS_15FloatRoundStyleE2EfEENS1_15EpilogueDefaultEEEEEvvEEEEvNT_6ParamsE)
        /*028c*/ 	.short	0x0210
        /*028e*/ 	.short	0x0470


	//----- nvinfo : EIATTR_SW_WAR
	.align		4
.L_43:
        /*0290*/ 	.byte	0x04, 0x36
        /*0292*/ 	.short	(.L_45 - .L_44)
.L_44:
        /*0294*/ 	.word	0x00000008
.L_45:


//--------------------- .nv.callgraph             --------------------------
	.section	.nv.callgraph,"",@"SHT_CUDA_CALLGRAPH"
	.align	4
	.sectionentsize	8
	.align		4
        /*0000*/ 	.word	0x00000000
	.align		4
        /*0004*/ 	.word	0xffffffff
	.align		4
        /*0008*/ 	.word	index@(_ZN7cutlass13device_kernelINS_4gemm6kernel13GemmUniversalIN4cute5tupleIJiiiiEEENS1_10collective13CollectiveMmaINS1_34MainloopSm90TmaGmmaWarpSpecializedILi4ENS5_IJNS4_1CILi1EEENSA_ILi8EEESB_EEENS1_35KernelTmaWarpSpecializedCooperativeEEENS5_IJNSA_ILi128EEENSA_ILi256EEENSA_ILi32EEEEEEfNS5_IJlSB_lEEEfSK_NS4_8TiledMMAINS4_8MMA_AtomIJNS4_4SM904GMMA30MMA_64x256x8_F32TF32TF32_SS_TNILNSO_7ScaleInE1ELSQ_1EEEEEENS4_6LayoutINS5_IJNSA_ILi2EEESB_SB_EEENS5_IJSB_NSA_ILi0EEESW_EEEEENS5_IJNS4_10UnderscoreESZ_SZ_EEEEENS4_23SM90_TMA_LOAD_MULTICASTENS4_14ComposedLayoutINS4_7SwizzleILi3ELi4ELi3EEENS4_18smem_ptr_flag_bitsILi32EEENST_INS5_IJSC_SI_EEENS5_IJSI_SB_EEEEEEEvNS4_8identityENS4_13SM90_TMA_LOADES1B_vS1C_EENS_8epilogue10collective6detail29Sm90TmaWarpSpecializedAdapterINS1G_15DefaultEpilogueIfSK_SK_NS1F_6thread17LinearCombinationIfLi1EffLNS1K_9ScaleType4KindE0ELNS_15FloatRoundStyleE2EfEENS1_15EpilogueDefaultEEEEEvvEEEEvNT_6ParamsE)
	.align		4
        /*000c*/ 	.word	index@(__assertfail)
	.align		4
        /*0010*/ 	.word	0x00000000
	.align		4
        /*0014*/ 	.word	0xfffffffe
	.align		4
        /*0018*/ 	.word	0x00000000
	.align		4
        /*001c*/ 	.word	0xfffffffd
	.align		4
        /*0020*/ 	.word	0x00000000
	.align		4
        /*0024*/ 	.word	0xfffffffc


//--------------------- .nv.constant4             --------------------------
	.section	.nv.constant4,"a",@progbits
	.align	8
	.align		8
.nv.constant4:
        /*0000*/ 	.dword	__assertfail
	.align		8
        /*0008*/ 	.dword	__unnamed_1
	.align		8
        /*0010*/ 	.dword	_ZN40_INTERNAL_62a89a46_4_k_cu_51330f07_259684cuda3std3__45__cpo5beginE
	.align		8
        /*0018*/ 	.dword	_ZN40_INTERNAL_62a89a46_4_k_cu_51330f07_259684cuda3std3__45__cpo3endE
	.align		8
        /*0020*/ 	.dword	_ZN40_INTERNAL_62a89a46_4_k_cu_51330f07_259684cuda3std3__45__cpo6cbeginE
	.align		8
        /*0028*/ 	.dword	_ZN40_INTERNAL_62a89a46_4_k_cu_51330f07_259684cuda3std3__45__cpo4cendE
	.align		8
        /*0030*/ 	.dword	_ZN40_INTERNAL_62a89a46_4_k_cu_51330f07_259684cuda3std3__442_GLOBAL__N__62a89a46_4_k_cu_51330f07_259686ignoreE
	.align		8
        /*0038*/ 	.dword	_ZN40_INTERNAL_62a89a46_4_k_cu_51330f07_259684cuda3std3__419piecewise_constructE
	.align		8
        /*0040*/ 	.dword	_ZN40_INTERNAL_62a89a46_4_k_cu_51330f07_259684cuda3std3__48in_placeE
	.align		8
        /*0048*/ 	.dword	_ZN40_INTERNAL_62a89a46_4_k_cu_51330f07_259684cuda3std6ranges3__45__cpo4swapE
	.align		8
        /*0050*/ 	.dword	_ZN40_INTERNAL_62a89a46_4_k_cu_51330f07_259684cuda3std6ranges3__45__cpo9iter_moveE
	.align		8
        /*0058*/ 	.dword	_ZN40_INTERNAL_62a89a46_4_k_cu_51330f07_259684cute7productE
	.align		8
        /*0060*/ 	.dword	_ZN40_INTERNAL_62a89a46_4_k_cu_51330f07_259684cute1_E
	.align		8
        /*0068*/ 	.dword	$str$22
	.align		8
        /*0070*/ 	.dword	$str$23


//--------------------- .text._ZN7cutlass13device_kernelINS_4gemm6kernel13GemmUniversalIN4cute5tupleIJiiiiEEENS1_10collective13CollectiveMmaINS1_34MainloopSm90TmaGmmaWarpSpecializedILi4ENS5_IJNS4_1CILi1EEENSA_ILi8EEESB_EEENS1_35KernelTmaWarpSpecializedCooperativeEEENS5_IJNSA_ILi128EEENSA_ILi256EEENSA_ILi32EEEEEEfNS5_IJlSB_lEEEfSK_NS4_8TiledMMAINS4_8MMA_AtomIJNS4_4SM904GMMA30MMA_64x256x8_F32TF32TF32_SS_TNILNSO_7ScaleInE1ELSQ_1EEEEEENS4_6LayoutINS5_IJNSA_ILi2EEESB_SB_EEENS5_IJSB_NSA_ILi0EEESW_EEEEENS5_IJNS4_10UnderscoreESZ_SZ_EEEEENS4_23SM90_TMA_LOAD_MULTICASTENS4_14ComposedLayoutINS4_7SwizzleILi3ELi4ELi3EEENS4_18smem_ptr_flag_bitsILi32EEENST_INS5_IJSC_SI_EEENS5_IJSI_SB_EEEEEEEvNS4_8identityENS4_13SM90_TMA_LOADES1B_vS1C_EENS_8epilogue10collective6detail29Sm90TmaWarpSpecializedAdapterINS1G_15DefaultEpilogueIfSK_SK_NS1F_6thread17LinearCombinationIfLi1EffLNS1K_9ScaleType4KindE0ELNS_15FloatRoundStyleE2EfEENS1_15EpilogueDefaultEEEEEvvEEEEvNT_6ParamsE --------------------------
	.section	.text._ZN7cutlass13device_kernelINS_4gemm6kernel13GemmUniversalIN4cute5tupleIJiiiiEEENS1_10collective13CollectiveMmaINS1_34MainloopSm90TmaGmmaWarpSpecializedILi4ENS5_IJNS4_1CILi1EEENSA_ILi8EEESB_EEENS1_35KernelTmaWarpSpecializedCooperativeEEENS5_IJNSA_ILi128EEENSA_ILi256EEENSA_ILi32EEEEEEfNS5_IJlSB_lEEEfSK_NS4_8TiledMMAINS4_8MMA_AtomIJNS4_4SM904GMMA30MMA_64x256x8_F32TF32TF32_SS_TNILNSO_7ScaleInE1ELSQ_1EEEEEENS4_6LayoutINS5_IJNSA_ILi2EEESB_SB_EEENS5_IJSB_NSA_ILi0EEESW_EEEEENS5_IJNS4_10UnderscoreESZ_SZ_EEEEENS4_23SM90_TMA_LOAD_MULTICASTENS4_14ComposedLayoutINS4_7SwizzleILi3ELi4ELi3EEENS4_18smem_ptr_flag_bitsILi32EEENST_INS5_IJSC_SI_EEENS5_IJSI_SB_EEEEEEEvNS4_8identityENS4_13SM90_TMA_LOADES1B_vS1C_EENS_8epilogue10collective6detail29Sm90TmaWarpSpecializedAdapterINS1G_15DefaultEpilogueIfSK_SK_NS1F_6thread17LinearCombinationIfLi1EffLNS1K_9ScaleType4KindE0ELNS_15FloatRoundStyleE2EfEENS1_15EpilogueDefaultEEEEEvvEEEEvNT_6ParamsE,"ax",@progbits
	.align	128
.text._ZN7cutlass13device_kernelINS_4gemm6kernel13GemmUniversalIN4cute5tupleIJiiiiEEENS1_10collective13CollectiveMmaINS1_34MainloopSm90TmaGmmaWarpSpecializedILi4ENS5_IJNS4_1CILi1EEENSA_ILi8EEESB_EEENS1_35KernelTmaWarpSpecializedCooperativeEEENS5_IJNSA_ILi128EEENSA_ILi256EEENSA_ILi32EEEEEEfNS5_IJlSB_lEEEfSK_NS4_8TiledMMAINS4_8MMA_AtomIJNS4_4SM904GMMA30MMA_64x256x8_F32TF32TF32_SS_TNILNSO_7ScaleInE1ELSQ_1EEEEEENS4_6LayoutINS5_IJNSA_ILi2EEESB_SB_EEENS5_IJSB_NSA_ILi0EEESW_EEEEENS5_IJNS4_10UnderscoreESZ_SZ_EEEEENS4_23SM90_TMA_LOAD_MULTICASTENS4_14ComposedLayoutINS4_7SwizzleILi3ELi4ELi3EEENS4_18smem_ptr_flag_bitsILi32EEENST_INS5_IJSC_SI_EEENS5_IJSI_SB_EEEEEEEvNS4_8identityENS4_13SM90_TMA_LOADES1B_vS1C_EENS_8epilogue10collective6detail29Sm90TmaWarpSpecializedAdapterINS1G_15DefaultEpilogueIfSK_SK_NS1F_6thread17LinearCombinationIfLi1EffLNS1K_9ScaleType4KindE0ELNS_15FloatRoundStyleE2EfEENS1_15EpilogueDefaultEEEEEvvEEEEvNT_6ParamsE:
        .type           _ZN7cutlass13device_kernelINS_4gemm6kernel13GemmUniversalIN4cute5tupleIJiiiiEEENS1_10collective13CollectiveMmaINS1_34MainloopSm90TmaGmmaWarpSpecializedILi4ENS5_IJNS4_1CILi1EEENSA_ILi8EEESB_EEENS1_35KernelTmaWarpSpecializedCooperativeEEENS5_IJNSA_ILi128EEENSA_ILi256EEENSA_ILi32EEEEEEfNS5_IJlSB_lEEEfSK_NS4_8TiledMMAINS4_8MMA_AtomIJNS4_4SM904GMMA30MMA_64x256x8_F32TF32TF32_SS_TNILNSO_7ScaleInE1ELSQ_1EEEEEENS4_6LayoutINS5_IJNSA_ILi2EEESB_SB_EEENS5_IJSB_NSA_ILi0EEESW_EEEEENS5_IJNS4_10UnderscoreESZ_SZ_EEEEENS4_23SM90_TMA_LOAD_MULTICASTENS4_14ComposedLayoutINS4_7SwizzleILi3ELi4ELi3EEENS4_18smem_ptr_flag_bitsILi32EEENST_INS5_IJSC_SI_EEENS5_IJSI_SB_EEEEEEEvNS4_8identityENS4_13SM90_TMA_LOADES1B_vS1C_EENS_8epilogue10collective6detail29Sm90TmaWarpSpecializedAdapterINS1G_15DefaultEpilogueIfSK_SK_NS1F_6thread17LinearCombinationIfLi1EffLNS1K_9ScaleType4KindE0ELNS_15FloatRoundStyleE2EfEENS1_15EpilogueDefaultEEEEEvvEEEEvNT_6ParamsE,@function
        .size           _ZN7cutlass13device_kernelINS_4gemm6kernel13GemmUniversalIN4cute5tupleIJiiiiEEENS1_10collective13CollectiveMmaINS1_34MainloopSm90TmaGmmaWarpSpecializedILi4ENS5_IJNS4_1CILi1EEENSA_ILi8EEESB_EEENS1_35KernelTmaWarpSpecializedCooperativeEEENS5_IJNSA_ILi128EEENSA_ILi256EEENSA_ILi32EEEEEEfNS5_IJlSB_lEEEfSK_NS4_8TiledMMAINS4_8MMA_AtomIJNS4_4SM904GMMA30MMA_64x256x8_F32TF32TF32_SS_TNILNSO_7ScaleInE1ELSQ_1EEEEEENS4_6LayoutINS5_IJNSA_ILi2EEESB_SB_EEENS5_IJSB_NSA_ILi0EEESW_EEEEENS5_IJNS4_10UnderscoreESZ_SZ_EEEEENS4_23SM90_TMA_LOAD_MULTICASTENS4_14ComposedLayoutINS4_7SwizzleILi3ELi4ELi3EEENS4_18smem_ptr_flag_bitsILi32EEENST_INS5_IJSC_SI_EEENS5_IJSI_SB_EEEEEEEvNS4_8identityENS4_13SM90_TMA_LOADES1B_vS1C_EENS_8epilogue10collective6detail29Sm90TmaWarpSpecializedAdapterINS1G_15DefaultEpilogueIfSK_SK_NS1F_6thread17LinearCombinationIfLi1EffLNS1K_9ScaleType4KindE0ELNS_15FloatRoundStyleE2EfEENS1_15EpilogueDefaultEEEEEvvEEEEvNT_6ParamsE,(.L_x_325 - _ZN7cutlass13device_kernelINS_4gemm6kernel13GemmUniversalIN4cute5tupleIJiiiiEEENS1_10collective13CollectiveMmaINS1_34MainloopSm90TmaGmmaWarpSpecializedILi4ENS5_IJNS4_1CILi1EEENSA_ILi8EEESB_EEENS1_35KernelTmaWarpSpecializedCooperativeEEENS5_IJNSA_ILi128EEENSA_ILi256EEENSA_ILi32EEEEEEfNS5_IJlSB_lEEEfSK_NS4_8TiledMMAINS4_8MMA_AtomIJNS4_4SM904GMMA30MMA_64x256x8_F32TF32TF32_SS_TNILNSO_7ScaleInE1ELSQ_1EEEEEENS4_6LayoutINS5_IJNSA_ILi2EEESB_SB_EEENS5_IJSB_NSA_ILi0EEESW_EEEEENS5_IJNS4_10UnderscoreESZ_SZ_EEEEENS4_23SM90_TMA_LOAD_MULTICASTENS4_14ComposedLayoutINS4_7SwizzleILi3ELi4ELi3EEENS4_18smem_ptr_flag_bitsILi32EEENST_INS5_IJSC_SI_EEENS5_IJSI_SB_EEEEEEEvNS4_8identityENS4_13SM90_TMA_LOADES1B_vS1C_EENS_8epilogue10collective6detail29Sm90TmaWarpSpecializedAdapterINS1G_15DefaultEpilogueIfSK_SK_NS1F_6thread17LinearCombinationIfLi1EffLNS1K_9ScaleType4KindE0ELNS_15FloatRoundStyleE2EfEENS1_15EpilogueDefaultEEEEEvvEEEEvNT_6ParamsE)
        .other          _ZN7cutlass13device_kernelINS_4gemm6kernel13GemmUniversalIN4cute5tupleIJiiiiEEENS1_10collective13CollectiveMmaINS1_34MainloopSm90TmaGmmaWarpSpecializedILi4ENS5_IJNS4_1CILi1EEENSA_ILi8EEESB_EEENS1_35KernelTmaWarpSpecializedCooperativeEEENS5_IJNSA_ILi128EEENSA_ILi256EEENSA_ILi32EEEEEEfNS5_IJlSB_lEEEfSK_NS4_8TiledMMAINS4_8MMA_AtomIJNS4_4SM904GMMA30MMA_64x256x8_F32TF32TF32_SS_TNILNSO_7ScaleInE1ELSQ_1EEEEEENS4_6LayoutINS5_IJNSA_ILi2EEESB_SB_EEENS5_IJSB_NSA_ILi0EEESW_EEEEENS5_IJNS4_10UnderscoreESZ_SZ_EEEEENS4_23SM90_TMA_LOAD_MULTICASTENS4_14ComposedLayoutINS4_7SwizzleILi3ELi4ELi3EEENS4_18smem_ptr_flag_bitsILi32EEENST_INS5_IJSC_SI_EEENS5_IJSI_SB_EEEEEEEvNS4_8identityENS4_13SM90_TMA_LOADES1B_vS1C_EENS_8epilogue10collective6detail29Sm90TmaWarpSpecializedAdapterINS1G_15DefaultEpilogueIfSK_SK_NS1F_6thread17LinearCombinationIfLi1EffLNS1K_9ScaleType4KindE0ELNS_15FloatRoundStyleE2EfEENS1_15EpilogueDefaultEEEEEvvEEEEvNT_6ParamsE,@"STO_CUDA_ENTRY STV_DEFAULT"
_ZN7cutlass13device_kernelINS_4gemm6kernel13GemmUniversalIN4cute5tupleIJiiiiEEENS1_10collective13CollectiveMmaINS1_34MainloopSm90TmaGmmaWarpSpecializedILi4ENS5_IJNS4_1CILi1EEENSA_ILi8EEESB_EEENS1_35KernelTmaWarpSpecializedCooperativeEEENS5_IJNSA_ILi128EEENSA_ILi256EEENSA_ILi32EEEEEEfNS5_IJlSB_lEEEfSK_NS4_8TiledMMAINS4_8MMA_AtomIJNS4_4SM904GMMA30MMA_64x256x8_F32TF32TF32_SS_TNILNSO_7ScaleInE1ELSQ_1EEEEEENS4_6LayoutINS5_IJNSA_ILi2EEESB_SB_EEENS5_IJSB_NSA_ILi0EEESW_EEEEENS5_IJNS4_10UnderscoreESZ_SZ_EEEEENS4_23SM90_TMA_LOAD_MULTICASTENS4_14ComposedLayoutINS4_7SwizzleILi3ELi4ELi3EEENS4_18smem_ptr_flag_bitsILi32EEENST_INS5_IJSC_SI_EEENS5_IJSI_SB_EEEEEEEvNS4_8identityENS4_13SM90_TMA_LOADES1B_vS1C_EENS_8epilogue10collective6detail29Sm90TmaWarpSpecializedAdapterINS1G_15DefaultEpilogueIfSK_SK_NS1F_6thread17LinearCombinationIfLi1EffLNS1K_9ScaleType4KindE0ELNS_15FloatRoundStyleE2EfEENS1_15EpilogueDefaultEEEEEvvEEEEvNT_6ParamsE:
[----:B------:R-:W0:Y:S01]  /*0000*/  LDC R1, c[0x0][0x28] ;  /* 0x00000a00ff017b82 */ /* 0x000e220000000800 */
[----:B------:R-:W1:Y:S01]  /*0010*/  S2R R18, SR_TID.X ;  /* 0x0000000000127919 */ /* 0x000e620000002100 */
[----:B------:R-:W-:Y:S01]  /*0020*/  ELECT P0, URZ, PT ;  /* 0x00000000003f782f */ /* 0x000fe20003800000 */
[----:B------:R-:W-:Y:S01]  /*0030*/  BSSY B0, `(.L_x_0) ;  /* 0x000000f000007945 */ /* 0x000fe20003800000 */
[--C-:B-1----:R-:W-:Y:S02]  /*0040*/  SHF.R.U32.HI R0, RZ, 0x5, R18.reuse ;  /* 0x00000005ff007819 */ /* 0x102fe40000011612 */
[----:B------:R-:W-:-:S03]  /*0050*/  SHF.R.U32.HI R3, RZ, 0x7, R18 ;  /* 0x00000007ff037819 */ /* 0x000fc60000011612 */
[----:B------:R-:W1:Y:S04]  /*0060*/  SHFL.IDX PT, R2, R0, RZ, 0x1f ;  /* 0x00001fff00027589 */ /* 0x000e6800000e0000 */
[----:B------:R2:W3:Y:S01]  /*0070*/  SHFL.IDX PT, R5, R3, RZ, 0x1f ;  /* 0x00001fff03057589 */ /* 0x0004e200000e0000 */
[----:B-1----:R-:W-:-:S13]  /*0080*/  ISETP.NE.OR P0, PT, R2, RZ, !P0 ;  /* 0x000000ff0200720c */ /* 0x002fda0004705670 */
[----:B0-23--:R-:W-:Y:S05]  /*0090*/  @P0 BRA `(.L_x_1) ;  /* 0x0000000000200947 */ /* 0x00dfea0003800000 */
[----:B------:R-:W-:Y:S02]  /*00a0*/  ULDC.64 UR4, c[0x0][0x198] ;  /* 0x0000660000047ab9 */ /* 0x000fe40000000a00 */
[----:B------:R-:W-:Y:S02]  /*00b0*/  UIADD3 UR6, UP0, UR4, 0xf0, URZ ;  /* 0x000000f004067890 */ /* 0x000fe4000ff1e03f */
[----:B------:R-:W-:Y:S02]  /*00c0*/  UIADD3 UR4, UP1, UR4, 0x1f0, URZ ;  /* 0x000001f004047890 */ /* 0x000fe4000ff3e03f */
[----:B------:R-:W-:Y:S02]  /*00d0*/  UIADD3.X UR7, URZ, UR5, URZ, UP0, !UPT ;  /* 0x000000053f077290 */ /* 0x000fe400087fe43f */
[----:B------:R-:W-:-:S07]  /*00e0*/  UIADD3.X UR5, URZ, UR5, URZ, UP1, !UPT ;  /* 0x000000053f057290 */ /* 0x000fce0008ffe43f */
[----:B------:R0:W-:Y:S02]  /*00f0*/  UTMACCTL.PF [UR6] ;  /* 0x00000000060079b9 */ /* 0x0001e40008040000 */
[----:B------:R0:W-:Y:S02]  /*0100*/  UTMACCTL.PF [UR4] ;  /* 0x00000000040079b9 */ /* 0x0001e40008040000 */
[----:B0-----:R-:W-:Y:S01]  /*0110*/  NOP ;  /* 0x0000000000007918 */ /* 0x001fe20000000000 */
.L_x_1:
[----:B------:R-:W-:Y:S05]  /*0120*/  BSYNC B0 ;  /* 0x0000000000007941 */ /* 0x000fea0003800000 */
.L_x_0:
[----:B------:R-:W0:Y:S02]  /*0130*/  SHFL.IDX PT, R3, R0, RZ, 0x1f ;  /* 0x00001fff00037589 */ /* 0x000e2400000e0000 */
[----:B0-----:R-:W-:-:S13]  /*0140*/  ISETP.NE.AND P0, PT, R3, RZ, PT ;  /* 0x000000ff0300720c */ /* 0x001fda0003f05270 */
[----:B------:R-:W-:Y:S05]  /*0150*/  @P0 BRA `(.L_x_2) ;  /* 0x0000000000580947 */ /* 0x000fea0003800000 */
[----:B------:R-:W0:Y:S01]  /*0160*/  S2UR UR8, SR_CgaCtaId ;  /* 0x00000000000879c3 */ /* 0x000e220000008800 */
[----:B------:R-:W-:Y:S01]  /*0170*/  UMOV UR4, 0x400 ;  /* 0x0000040000047882 */ /* 0x000fe20000000000 */
[----:B------:R-:W-:Y:S01]  /*0180*/  UMOV UR5, 0x1 ;  /* 0x0000000100057882 */ /* 0x000fe20000000000 */
[----:B------:R-:W-:Y:S01]  /*0190*/  UMOV UR6, 0x10 ;  /* 0x0000001000067882 */ /* 0x000fe20000000000 */
[----:B------:R-:W-:Y:S01]  /*01a0*/  ELECT P0, URZ, PT ;  /* 0x00000000003f782f */ /* 0x000fe20003800000 */
[----:B------:R-:W-:-:S04]  /*01b0*/  UIADD3 UR6, -UR6, 0x100000, URZ ;  /* 0x0010000006067890 */ /* 0x000fc8000fffe13f */
[----:B------:R-:W-:Y:S02]  /*01c0*/  USHF.L.U32 UR7, UR6, 0xb, URZ ;  /* 0x0000000b06077899 */ /* 0x000fe4000800063f */
[----:B------:R-:W-:Y:S02]  /*01d0*/  USHF.L.U32 UR6, UR6, 0x1, URZ ;  /* 0x0000000106067899 */ /* 0x000fe4000800063f */
[----:B0-----:R-:W-:Y:S02]  /*01e0*/  ULEA UR8, UR8, UR4, 0x18 ;  /* 0x0000000408087291 */ /* 0x001fe4000f8ec03f */
[----:B------:R-:W-:-:S04]  /*01f0*/  UIADD3 UR4, -UR5, 0x100000, URZ ;  /* 0x0010000005047890 */ /* 0x000fc8000fffe13f */
[----:B------:R-:W-:Y:S02]  /*0200*/  USHF.L.U32 UR5, UR4, 0xb, URZ ;  /* 0x0000000b04057899 */ /* 0x000fe4000800063f */
[----:B------:R-:W-:Y:S01]  /*0210*/  USHF.L.U32 UR4, UR4, 0x1, URZ ;  /* 0x0000000104047899 */ /* 0x000fe2000800063f */
[----:B------:R-:W0:Y:S11]  /*0220*/  FENCE.VIEW.ASYNC.S ;  /* 0x00000000000073c6 */ /* 0x000e360000000000 */
[----:B0-----:R0:W1:Y:S01]  /*0230*/  SYNCS.EXCH.64 URZ, [UR8], UR4 ;  /* 0x00000004083f75b2 */ /* 0x0010620008000100 */
[----:B------:R0:W2:Y:S01]  /*0240*/  SYNCS.EXCH.64 URZ, [UR8+0x20], UR6 ;  /* 0x00002006083f75b2 */ /* 0x0000a20008000100 */
[----:B------:R0:W3:Y:S01]  /*0250*/  SYNCS.EXCH.64 URZ, [UR8+0x8], UR4 ;  /* 0x00000804083f75b2 */ /* 0x0000e20008000100 */
[----:B------:R0:W4:Y:S01]  /*0260*/  SYNCS.EXCH.64 URZ, [UR8+0x28], UR6 ;  /* 0x00002806083f75b2 */ /* 0x0001220008000100 */
[----:B------:R0:W0:Y:S01]  /*0270*/  SYNCS.EXCH.64 URZ, [UR8+0x10], UR4 ;  /* 0x00001004083f75b2 */ /* 0x0000220008000100 */
[----:B------:R0:W0:Y:S01]  /*0280*/  SYNCS.EXCH.64 URZ, [UR8+0x30], UR6 ;  /* 0x00003006083f75b2 */ /* 0x0000220008000100 */
[----:B------:R0:W0:Y:S01]  /*0290*/  SYNCS.EXCH.64 URZ, [UR8+0x18], UR4 ;  /* 0x00001804083f75b2 */ /* 0x0000220008000100 */
[----:B------:R0:W0:Y:S01]  /*02a0*/  SYNCS.EXCH.64 URZ, [UR8+0x38], UR6 ;  /* 0x00003806083f75b2 */ /* 0x0000220008000100 */
[----:B------:R-:W-:Y:S01]  /*02b0*/  NOP ;  /* 0x0000000000007918 */ /* 0x000fe20000000000 */
.L_x_2:
[----:B------:R-:W-:Y:S01]  /*02c0*/  SHF.R.S32.HI R7, RZ, 0x1f, R18 ;  /* 0x0000001fff077819 */ /* 0x000fe20000011412 */
[----:B------:R-:W5:Y:S01]  /*02d0*/  SHFL.IDX PT, R0, R0, RZ, 0x1f ;  /* 0x00001fff00007589 */ /* 0x000f6200000e0000 */
[----:B0-----:R-:W0:Y:S01]  /*02e0*/  S2UR UR8, SR_CTAID.X ;  /* 0x00000000000879c3 */ /* 0x001e220000002500 */
[----:B------:R-:W-:Y:S02]  /*02f0*/  ELECT P0, URZ, PT ;  /* 0x00000000003f782f */ /* 0x000fe40003800000 */
[----:B------:R-:W-:Y:S01]  /*0300*/  LEA.HI R7, R7, R18, RZ, 0x7 ;  /* 0x0000001207077211 */ /* 0x000fe200078f38ff */
[----:B------:R-:W1:Y:S01]  /*0310*/  S2R R4, SR_CTAID.Y ;  /* 0x0000000000047919 */ /* 0x000e620000002600 */
[----:B------:R-:W-:Y:S01]  /*0320*/  ULDC UR4, c[0x0][0x154] ;  /* 0x0000550000047ab9 */ /* 0x000fe20000000800 */
[----:B------:R-:W-:Y:S01]  /*0330*/  NOP ;  /* 0x0000000000007918 */ /* 0x000fe20000000000 */
[----:B------:R-:W-:Y:S01]  /*0340*/  LOP3.LUT R7, R7, 0xffffff80, RZ, 0xc0, !PT ;  /* 0xffffff8007077812 */ /* 0x000fe200078ec0ff */
[----:B------:R-:W-:Y:S01]  /*0350*/  NOP ;  /* 0x0000000000007918 */ /* 0x000fe20000000000 */
[----:B------:R-:W2:Y:S03]  /*0360*/  LDC R12, c[0x0][0x140] ;  /* 0x00005000ff0c7b82 */ /* 0x000ea60000000800 */
[----:B------:R-:W-:-:S05]  /*0370*/  IMAD.IADD R7, R18, 0x1, -R7 ;  /* 0x0000000112077824 */ /* 0x000fca00078e0a07 */
[----:B------:R-:W-:Y:S02]  /*0380*/  SHF.R.S32.HI R6, RZ, 0x1f, R7 ;  /* 0x0000001fff067819 */ /* 0x000fe40000011407 */
[----:B------:R-:W-:Y:S02]  /*0390*/  LOP3.LUT P2, RZ, R7, 0x7, RZ, 0xc0, !PT ;  /* 0x0000000707ff7812 */ /* 0x000fe4000784c0ff */
[----:B------:R-:W-:Y:S02]  /*03a0*/  LEA.HI R6, R6, R7, RZ, 0x3 ;  /* 0x0000000706067211 */ /* 0x000fe400078f18ff */
[----:B-----5:R-:W-:Y:S02]  /*03b0*/  ISETP.NE.OR P0, PT, R0, RZ, !P0 ;  /* 0x000000ff0000720c */ /* 0x020fe40004705670 */
[--C-:B------:R-:W-:Y:S02]  /*03c0*/  SHF.R.S32.HI R0, RZ, 0x3, R6.reuse ;  /* 0x00000003ff007819 */ /* 0x100fe40000011406 */
[----:B------:R-:W-:-:S02]  /*03d0*/  SHF.R.S32.HI R9, RZ, 0x1f, R6 ;  /* 0x0000001fff097819 */ /* 0x000fc40000011406 */
[----:B------:R-:W-:Y:S02]  /*03e0*/  SHF.R.S32.HI R6, RZ, 0x1f, R3 ;  /* 0x0000001fff067819 */ /* 0x000fe40000011403 */
[----:B------:R-:W-:Y:S02]  /*03f0*/  LEA.HI R9, R9, R0, RZ, 0x2 ;  /* 0x0000000009097211 */ /* 0x000fe400078f10ff */
[----:B------:R-:W-:Y:S02]  /*0400*/  LEA.HI R6, R6, R3, RZ, 0x2 ;  /* 0x0000000306067211 */ /* 0x000fe400078f10ff */
[----:B-1----:R-:W-:Y:S01]  /*0410*/  I2FP.F32.U32 R8, R4 ;  /* 0x0000000400087245 */ /* 0x002fe20000201000 */
[----:B------:R-:W-:Y:S01]  /*0420*/  VOTEU.ALL UP0, P0 ;  /* 0x00000000003f7886 */ /* 0x000fe20000000000 */
[----:B------:R-:W-:Y:S01]  /*0430*/  LOP3.LUT R6, R6, 0x3ffffffc, RZ, 0xc0, !PT ;  /* 0x3ffffffc06067812 */ /* 0x000fe200078ec0ff */
[----:B------:R-:W-:Y:S01]  /*0440*/  VOTEU.ALL UP1, P0 ;  /* 0x00000000003f7886 */ /* 0x000fe20000020000 */
[----:B------:R-:W-:Y:S01]  /*0450*/  LOP3.LUT R9, R9, 0xfffffffc, RZ, 0xc0, !PT ;  /* 0xfffffffc09097812 */ /* 0x000fe200078ec0ff */
[----:B------:R-:W-:Y:S01]  /*0460*/  FMUL R10, R8, UR4 ;  /* 0x00000004080a7c20 */ /* 0x000fe20008400000 */
[----:B------:R-:W1:Y:S01]  /*0470*/  @!UP0 S2UR UR7, SR_CgaCtaId ;  /* 0x00000000000789c3 */ /* 0x000e620000008800 */
[----:B------:R-:W-:Y:S01]  /*0480*/  IMAD.IADD R11, R3, 0x1, -R6 ;  /* 0x00000001030b7824 */ /* 0x000fe200078e0a06 */
[----:B0-----:R-:W-:Y:S01]  /*0490*/  I2FP.F32.U32 R6, UR8 ;  /* 0x0000000800067c45 */ /* 0x001fe20008201000 */
[----:B------:R-:W-:Y:S01]  /*04a0*/  IMAD.IADD R0, R0, 0x1, -R9 ;  /* 0x0000000100007824 */ /* 0x000fe200078e0a09 */
[----:B------:R-:W-:Y:S01]  /*04b0*/  ULDC UR4, c[0x0][0x150] ;  /* 0x0000540000047ab9 */ /* 0x000fe20000000800 */
[----:B------:R-:W0:Y:S01]  /*04c0*/  F2I.U32.TRUNC.NTZ R10, R10 ;  /* 0x0000000a000a7305 */ /* 0x000e22000020f000 */
[----:B------:R-:W-:Y:S01]  /*04d0*/  SHF.R.S32.HI R3, RZ, 0x1f, R2 ;  /* 0x0000001fff037819 */ /* 0x000fe20000011402 */
[----:B------:R-:W-:Y:S01]  /*04e0*/  FMUL R6, R6, UR4 ;  /* 0x0000000406067c20 */ /* 0x000fe20008400000 */
[----:B------:R-:W5:Y:S01]  /*04f0*/  LDC R9, c[0x0][0x148] ;  /* 0x00005200ff097b82 */ /* 0x000f620000000800 */
[----:B------:R-:W-:Y:S01]  /*0500*/  IMAD R11, R11, 0x4, R0 ;  /* 0x000000040b0b7824 */ /* 0x000fe200078e0200 */
[----:B------:R-:W-:Y:S01]  /*0510*/  LEA.HI R3, R3, R2, RZ, 0x2 ;  /* 0x0000000203037211 */ /* 0x000fe200078f10ff */
[----:B------:R-:W-:Y:S01]  /*0520*/  UMOV UR4, 0x20 ;  /* 0x0000002000047882 */ /* 0x000fe20000000000 */
[----:B------:R-:W-:Y:S01]  /*0530*/  @!UP0 UMOV UR6, 0x400 ;  /* 0x0000040000068882 */ /* 0x000fe20000000000 */
[----:B------:R-:W3:Y:S01]  /*0540*/  F2I.U32.TRUNC.NTZ R6, R6 ;  /* 0x0000000600067305 */ /* 0x000ee2000020f000 */
[----:B------:R-:W-:Y:S01]  /*0550*/  LOP3.LUT R3, R3, 0xfffffffc, RZ, 0xc0, !PT ;  /* 0xfffffffc03037812 */ /* 0x000fe200078ec0ff */
[----:B------:R-:W-:Y:S01]  /*0560*/  IMAD.SHL.U32 R22, R11, 0x4, RZ ;  /* 0x000000040b167824 */ /* 0x000fe200078e00ff */
[----:B------:R-:W4:Y:S01]  /*0570*/  LDC R8, c[0x0][0x144] ;  /* 0x00005100ff087b82 */ /* 0x000f220000000800 */
[----:B------:R-:W-:-:S04]  /*0580*/  @!UP0 UIADD3 UR4, -UR4, 0x100000, URZ ;  /* 0x0010000004048890 */ /* 0x000fc8000fffe13f */
[----:B------:R-:W-:Y:S02]  /*0590*/  @!UP0 USHF.L.U32 UR5, UR4, 0xb, URZ ;  /* 0x0000000b04058899 */ /* 0x000fe4000800063f */
[----:B------:R-:W-:Y:S01]  /*05a0*/  @!UP0 USHF.L.U32 UR4, UR4, 0x1, URZ ;  /* 0x0000000104048899 */ /* 0x000fe2000800063f */
[----:B--2---:R-:W-:Y:S01]  /*05b0*/  ISETP.EQ.U32.AND P3, PT, R12, 0x1, PT ;  /* 0x000000010c00780c */ /* 0x004fe20003f62070 */
[----:B------:R-:W-:Y:S01]  /*05c0*/  IMAD.IADD R0, R2, 0x1, -R3 ;  /* 0x0000000102007824 */ /* 0x000fe200078e0a03 */
[----:B------:R-:W-:Y:S01]  /*05d0*/  LOP3.LUT R22, R11, 0xc, R22, 0x78, !PT ;  /* 0x0000000c0b167812 */ /* 0x000fe200078e7816 */
[----:B0-----:R-:W-:Y:S01]  /*05e0*/  IMAD.MOV R14, RZ, RZ, -R10 ;  /* 0x000000ffff0e7224 */ /* 0x001fe200078e0a0a */
[----:B-1----:R-:W-:Y:S02]  /*05f0*/  @!UP0 ULEA UR6, UR7, UR6, 0x18 ;  /* 0x0000000607068291 */ /* 0x002fe4000f8ec03f */
[----:B------:R-:W-:Y:S01]  /*0600*/  ISETP.NE.AND P1, PT, R0, 0x3, PT ;  /* 0x000000030000780c */ /* 0x000fe20003f25270 */
[----:B------:R-:W-:Y:S01]  /*0610*/  VOTEU.ALL UP0, P0 ;  /* 0x00000000003f7886 */ /* 0x000fe20000000000 */
[----:B------:R-:W-:Y:S01]  /*0620*/  ISETP.LT.U32.AND P0, PT, R22, 0x8, !P2 ;  /* 0x000000081600780c */ /* 0x000fe20005701070 */
[----:B---3--:R-:W-:Y:S01]  /*0630*/  IMAD.MOV R3, RZ, RZ, -R6 ;  /* 0x000000ffff037224 */ /* 0x008fe200078e0a06 */
[----:B------:R-:W-:-:S02]  /*0640*/  ISETP.EQ.OR P1, PT, R0, RZ, !P1 ;  /* 0x000000ff0000720c */ /* 0x000fc40004f22670 */
[----:B------:R-:W-:Y:S01]  /*0650*/  ISETP.NE.AND P2, PT, R5, RZ, PT ;  /* 0x000000ff0500720c */ /* 0x000fe20003f45270 */
[----:B-----5:R-:W-:Y:S01]  /*0660*/  IMAD R7, R9, R14, R4 ;  /* 0x0000000e09077224 */ /* 0x020fe200078e0204 */
[----:B------:R-:W-:Y:S01]  /*0670*/  ISETP.EQ.AND P1, PT, R5, RZ, P1 ;  /* 0x000000ff0500720c */ /* 0x000fe20000f22270 */
[----:B------:R-:W0:Y:S02]  /*0680*/  FENCE.VIEW.ASYNC.S ;  /* 0x00000000000073c6 */ /* 0x000e240000000000 */
[----:B0-----:R0:W1:Y:S01]  /*0690*/  @!UP0 SYNCS.EXCH.64 URZ, [UR6+0x50], UR4 ;  /* 0x00005004063f85b2 */ /* 0x0010620008000100 */
[----:B------:R-:W-:Y:S02]  /*06a0*/  ISETP.NE.AND P4, PT, R7, R22, PT ;  /* 0x000000160700720c */ /* 0x000fe40003f85270 */
[----:B------:R-:W-:Y:S01]  /*06b0*/  SEL R19, RZ, 0x1, !P1 ;  /* 0x00000001ff137807 */ /* 0x000fe20004800000 */
[----:B----4-:R-:W-:Y:S02]  /*06c0*/  IMAD R3, R8, R3, UR8 ;  /* 0x0000000808037e24 */ /* 0x010fe4000f8e0203 */
[----:B------:R-:W-:-:S03]  /*06d0*/  VIADD R8, R5, 0xffffffff ;  /* 0xffffffff05087836 */ /* 0x000fc60000000000 */
[----:B------:R-:W-:Y:S02]  /*06e0*/  ISETP.EQ.OR P4, PT, R3, RZ, !P4 ;  /* 0x000000ff0300720c */ /* 0x000fe40006782670 */
[----:B------:R-:W-:Y:S02]  /*06f0*/  ISETP.GE.U32.AND P5, PT, R8, 0x2, PT ;  /* 0x000000020800780c */ /* 0x000fe40003fa6070 */
[----:B------:R-:W-:Y:S02]  /*0700*/  PLOP3.LUT P0, PT, P0, P4, PT, 0x80, 0x0 ;  /* 0x000000000000781c */ /* 0x000fe40000709070 */
[----:B------:R-:W-:Y:S01]  /*0710*/  SEL R19, R19, 0x2, P5 ;  /* 0x0000000213137807 */ /* 0x000fe20002800000 */
[----:B------:R0:W2:Y:S01]  /*0720*/  @!UP1 SYNCS.EXCH.64 URZ, [UR6+0x58], UR4 ;  /* 0x00005804063f95b2 */ /* 0x0000a20008000100 */
[----:B------:R-:W-:Y:S01]  /*0730*/  P2R R156, PR, RZ, 0x1 ;  /* 0x00000001ff9c7803 */ /* 0x000fe20000000000 */
[----:B------:R-:W-:Y:S01]  /*0740*/  NOP ;  /* 0x0000000000007918 */ /* 0x000fe20000000000 */
[----:B------:R-:W-:Y:S07]  /*0750*/  @!P3 BRA `(.L_x_3) ;  /* 0x000000000008b947 */ /* 0x000fee0003800000 */
[----:B-12---:R-:W-:Y:S01]  /*0760*/  UCGABAR_ARV ;  /* 0x00000000000079c7 */ /* 0x006fe20008000000 */
[----:B------:R-:W-:Y:S05]  /*0770*/  BRA `(.L_x_4) ;  /* 0x0000000000047947 */ /* 0x000fea0003800000 */
.L_x_3:
[----:B-12---:R-:W-:Y:S01]  /*0780*/  NOP ;  /* 0x0000000000007918 */ /* 0x006fe20000000000 */
.L_x_4:
[----:B------:R-:W1:Y:S01]  /*0790*/  LDC R2, c[0x0][0x65c] ;  /* 0x00019700ff027b82 */ /* 0x000e620000000800 */
[----:B------:R-:W-:Y:S02]  /*07a0*/  IMAD.U32 R6, RZ, RZ, UR8 ;  /* 0x00000008ff067e24 */ /* 0x000fe4000f8e00ff */
[----:B------:R-:W-:Y:S01]  /*07b0*/  IMAD.MOV.U32 R7, RZ, RZ, RZ ;  /* 0x000000ffff077224 */ /* 0x000fe200078e00ff */
[----:B-1----:R-:W-:-:S04]  /*07c0*/  ISETP.NE.AND P1, PT, R2, 0x1, PT ;  /* 0x000000010200780c */ /* 0x002fc80003f25270 */
[----:B------:R-:W-:-:S09]  /*07d0*/  P2R R5, PR, RZ, 0x2 ;  /* 0x00000002ff057803 */ /* 0x000fd20000000000 */
[----:B------:R-:W1:Y:S01]  /*07e0*/  @P1 LDC R17, c[0x0][0x10] ;  /* 0x00000400ff111b82 */ /* 0x000e620000000800 */
[----:B------:R-:W-:Y:S02]  /*07f0*/  @P1 IMAD.MOV.U32 R5, RZ, RZ, RZ ;  /* 0x000000ffff051224 */ /* 0x000fe400078e00ff */
[----:B------:R-:W-:-:S05]  /*0800*/  @P1 IMAD.MOV.U32 R13, RZ, RZ, RZ ;  /* 0x000000ffff0d1224 */ /* 0x000fca00078e00ff */
[----:B------:R-:W2:Y:S01]  /*0810*/  @!P1 LDC R11, c[0x0][0xc] ;  /* 0x00000300ff0b9b82 */ /* 0x000ea20000000800 */
[----:B-1----:R-:W-:-:S04]  /*0820*/  @P1 IMAD.WIDE.U32 R16, R17, UR8, R4 ;  /* 0x0000000811101c25 */ /* 0x002fc8000f8e0004 */
[----:B------:R-:W-:Y:S02]  /*0830*/  @P1 IMAD.IADD R17, R17, 0x1, R13 ;  /* 0x0000000111111824 */ /* 0x000fe400078e020d */
[----:B--2---:R-:W-:-:S04]  /*0840*/  @!P1 IMAD.WIDE.U32 R6, R4, R11, R6 ;  /* 0x0000000b04069225 */ /* 0x004fc800078e0006 */
[----:B------:R-:W-:Y:S02]  /*0850*/  @!P1 IMAD.MOV.U32 R16, RZ, RZ, R6 ;  /* 0x000000ffff109224 */ /* 0x000fe400078e0006 */
[----:B------:R-:W-:Y:S01]  /*0860*/  @!P1 IMAD.MOV.U32 R17, RZ, RZ, R7 ;  /* 0x000000ffff119224 */ /* 0x000fe200078e0007 */
[----:B------:R-:W-:Y:S06]  /*0870*/  @!P3 BRA `(.L_x_5) ;  /* 0x00000000000cb947 */ /* 0x000fec0003800000 */
[----:B------:R-:W-:Y:S01]  /*0880*/  UCGABAR_WAIT ;  /* 0x0000000000007dc7 */ /* 0x000fe20008000000 */
[----:B------:R-:W-:Y:S01]  /*0890*/  CCTL.IVALL ;  /* 0x00000000ff00798f */ /* 0x000fe20002000000 */
[----:B------:R-:W-:Y:S05]  /*08a0*/  BRA `(.L_x_6) ;  /* 0x0000000000047947 */ /* 0x000fea0003800000 */
.L_x_5:
[----:B------:R-:W-:Y:S06]  /*08b0*/  BAR.SYNC.DEFER_BLOCKING 0x0 ;  /* 0x0000000000007b1d */ /* 0x000fec0000010000 */
.L_x_6:
[----:B------:R-:W-:Y:S05]  /*08c0*/  @!P2 BRA `(.L_x_7) ;  /* 0x000000800058a947 */ /* 0x000fea0003800000 */
[----:B------:R-:W-:-:S13]  /*08d0*/  ISETP.GT.U32.AND P0, PT, R8, 0x1, PT ;  /* 0x000000010800780c */ /* 0x000fda0003f04070 */
[----:B0-----:R-:W-:Y:S05]  /*08e0*/  @P0 EXIT ;  /* 0x000000000000094d */ /* 0x001fea0003800000 */
[----:B------:R-:W-:Y:S01]  /*08f0*/  ULDC.64 UR4, c[0x0][0x650] ;  /* 0x0001940000047ab9 */ /* 0x000fe20000000a00 */
[----:B------:R-:W-:Y:S01]  /*0900*/  PRMT R0, RZ, 0x7610, R0 ;  /* 0x00007610ff007816 */ /* 0x000fe20000000000 */
[----:B------:R-:W-:Y:S01]  /*0910*/  IMAD.MOV.U32 R153, RZ, RZ, -0x1 ;  /* 0xffffffffff997424 */ /* 0x000fe200078e00ff */
[----:B------:R-:W-:Y:S01]  /*0920*/  ISETP.GE.U32.AND P0, PT, R16, UR4, PT ;  /* 0x0000000410007c0c */ /* 0x000fe2000bf06070 */
[----:B------:R-:W-:Y:S02]  /*0930*/  IMAD.MOV.U32 R152, RZ, RZ, -0x1 ;  /* 0xffffffffff987424 */ /* 0x000fe400078e00ff */
[----:B------:R-:W-:Y:S01]  /*0940*/  IMAD.MOV.U32 R23, RZ, RZ, -0x1 ;  /* 0xffffffffff177424 */ /* 0x000fe200078e00ff */
[----:B------:R-:W-:-:S13]  /*0950*/  ISETP.GE.U32.AND.EX P0, PT, R17, UR5, PT, P0 ;  /* 0x0000000511007c0c */ /* 0x000fda000bf06100 */
[----:B------:R-:W-:Y:S05]  /*0960*/  @P0 BRA `(.L_x_8) ;  /* 0x00000004002c0947 */ /* 0x000fea0003800000 */
[----:B------:R-:W0:Y:S01]  /*0970*/  LDC.64 R20, c[0x0][0x628] ;  /* 0x00018a00ff147b82 */ /* 0x000e220000000a00 */
[----:B------:R-:W-:Y:S02]  /*0980*/  IMAD.MOV.U32 R6, RZ, RZ, R16 ;  /* 0x000000ffff067224 */ /* 0x000fe400078e0010 */
[----:B------:R-:W-:-:S05]  /*0990*/  IMAD.MOV.U32 R7, RZ, RZ, R17 ;  /* 0x000000ffff077224 */ /* 0x000fca00078e0011 */
[----:B------:R-:W1:Y:S08]  /*09a0*/  LDC R0, c[0x0][0x630] ;  /* 0x00018c00ff007b82 */ /* 0x000e700000000800 */
[----:B------:R-:W2:Y:S01]  /*09b0*/  LDC.64 R24, c[0x0][0x620] ;  /* 0x00018800ff187b82 */ /* 0x000ea20000000a00 */
[----:B0-----:R-:W-:-:S04]  /*09c0*/  ISETP.NE.U32.AND P0, PT, R20, RZ, PT ;  /* 0x000000ff1400720c */ /* 0x001fc80003f05070 */
[----:B------:R-:W-:-:S13]  /*09d0*/  ISETP.NE.AND.EX P0, PT, R21, RZ, PT, P0 ;  /* 0x000000ff1500720c */ /* 0x000fda0003f05300 */
[----:B-12---:R-:W-:Y:S05]  /*09e0*/  @!P0 BRA `(.L_x_9) ;  /* 0x0000000000288947 */ /* 0x006fea0003800000 */
[----:B------:R-:W0:Y:S02]  /*09f0*/  LDC R13, c[0x0][0x634] ;  /* 0x00018d00ff0d7b82 */ /* 0x000e240000000800 */
[----:B0-----:R-:W-:-:S05]  /*0a00*/  IADD3 R13, P0, R16, R13, RZ ;  /* 0x0000000d100d7210 */ /* 0x001fca0007f1e0ff */
[----:B------:R-:W-:-:S04]  /*0a10*/  IMAD.X R15, RZ, RZ, R17, P0 ;  /* 0x000000ffff0f7224 */ /* 0x000fc800000e0611 */
[----:B------:R-:W-:-:S04]  /*0a20*/  IMAD.WIDE.U32 R6, R15, R20, RZ ;  /* 0x000000140f067225 */ /* 0x000fc800078e00ff */
[----:B------:R-:W-:-:S04]  /*0a30*/  IMAD.WIDE.U32 R10, P0, R13, R21, R6 ;  /* 0x000000150d0a7225 */ /* 0x000fc80007800006 */
[----:B------:R-:W-:-:S04]  /*0a40*/  IMAD.WIDE.U32 R6, R13, R20, RZ ;  /* 0x000000140d067225 */ /* 0x000fc800078e00ff */
[----:B------:R-:W-:Y:S01]  /*0a50*/  IMAD.X R13, RZ, RZ, RZ, P0 ;  /* 0x000000ffff0d7224 */ /* 0x000fe200000e06ff */
[----:B------:R-:W-:Y:S01]  /*0a60*/  IADD3 RZ, P0, R7, R10, RZ ;  /* 0x0000000a07ff7210 */ /* 0x000fe20007f1e0ff */
[----:B------:R-:W-:-:S04]  /*0a70*/  IMAD.MOV.U32 R12, RZ, RZ, R11 ;  /* 0x000000ffff0c7224 */ /* 0x000fc800078e000b */
[----:B------:R-:W-:-:S08]  /*0a80*/  IMAD.WIDE.U32.X R6, R15, R21, R12, P0 ;  /* 0x000000150f067225 */ /* 0x000fd000000e040c */
.L_x_9:
[----:B------:R-:W0:Y:S01]  /*0a90*/  LDC.64 R20, c[0x0][0x640] ;  /* 0x00019000ff147b82 */ /* 0x000e220000000a00 */
[--C-:B------:R-:W-:Y:S01]  /*0aa0*/  SHF.R.U64 R27, R6, R0, R7.reuse ;  /* 0x00000000061b7219 */ /* 0x100fe20000001207 */
[----:B------:R-:W-:Y:S01]  /*0ab0*/  IMAD R28, R9, R14, R4 ;  /* 0x0000000e091c7224 */ /* 0x000fe200078e0204 */
[----:B------:R-:W-:Y:S02]  /*0ac0*/  SHF.R.U32.HI R0, RZ, R0, R7 ;  /* 0x00000000ff007219 */ /* 0x000fe40000011607 */
[----:B------:R-:W-:-:S03]  /*0ad0*/  IADD3 R5, P0, RZ, -R27, RZ ;  /* 0x8000001bff057210 */ /* 0x000fc60007f1e0ff */
[----:B------:R-:W1:Y:S02]  /*0ae0*/  LDC R8, c[0x0][0x618] ;  /* 0x00018600ff087b82 */ /* 0x000e640000000800 */
[----:B------:R-:W-:-:S04]  /*0af0*/  IMAD.X R7, RZ, RZ, ~R0, P0 ;  /* 0x000000ffff077224 */ /* 0x000fc800000e0e00 */
[-C--:B------:R-:W-:Y:S02]  /*0b00*/  IMAD R0, R7, R24.reuse, RZ ;  /* 0x0000001807007224 */ /* 0x080fe400078e02ff */
[----:B------:R-:W2:Y:S01]  /*0b10*/  LDC R11, c[0x0][0x608] ;  /* 0x00018200ff0b7b82 */ /* 0x000ea20000000800 */
[----:B------:R-:W-:-:S04]  /*0b20*/  IMAD.WIDE.U32 R6, R5, R24, R16 ;  /* 0x0000001805067225 */ /* 0x000fc800078e0010 */
[----:B------:R-:W-:Y:S02]  /*0b30*/  IMAD R5, R5, R25, R0 ;  /* 0x0000001905057224 */ /* 0x000fe400078e0200 */
[----:B------:R-:W-:Y:S01]  /*0b40*/  IMAD.MOV.U32 R25, RZ, RZ, 0x1 ;  /* 0x00000001ff197424 */ /* 0x000fe200078e00ff */
[----:B------:R-:W3:Y:S01]  /*0b50*/  LDC R12, c[0x0][0x658] ;  /* 0x00019600ff0c7b82 */ /* 0x000ee20000000800 */
[----:B0-----:R-:W-:Y:S01]  /*0b60*/  ISETP.NE.U32.AND P0, PT, R20, RZ, PT ;  /* 0x000000ff1400720c */ /* 0x001fe20003f05070 */
[----:B------:R-:W-:Y:S02]  /*0b70*/  IMAD.IADD R5, R7, 0x1, R5 ;  /* 0x0000000107057824 */ /* 0x000fe400078e0205 */
[----:B------:R-:W-:Y:S01]  /*0b80*/  IMAD.MOV.U32 R7, RZ, RZ, -0x1 ;  /* 0xffffffffff077424 */ /* 0x000fe200078e00ff */
[----:B------:R-:W-:-:S03]  /*0b90*/  ISETP.NE.AND.EX P0, PT, R21, RZ, PT, P0 ;  /* 0x000000ff1500720c */ /* 0x000fc60003f05300 */
[----:B------:R-:W0:Y:S01]  /*0ba0*/  LDC R15, c[0x0][0x600] ;  /* 0x00018000ff0f7b82 */ /* 0x000e220000000800 */
[-CC-:B-1----:R-:W-:Y:S02]  /*0bb0*/  SHF.R.U64 R13, R6, R8.reuse, R5.reuse ;  /* 0x00000008060d7219 */ /* 0x182fe40000001205 */
[----:B------:R-:W-:-:S05]  /*0bc0*/  SHF.R.U32.HI R0, RZ, R8, R5 ;  /* 0x00000008ff007219 */ /* 0x000fca0000011605 */
[----:B------:R-:W1:Y:S01]  /*0bd0*/  LDC R23, c[0x0][0x648] ;  /* 0x00019200ff177b82 */ /* 0x000e620000000800 */
[-CC-:B--2---:R-:W-:Y:S02]  /*0be0*/  SHF.R.U64 R29, R13, R11.reuse, R0.reuse ;  /* 0x0000000b0d1d7219 */ /* 0x184fe40000001200 */
[----:B------:R-:W-:-:S05]  /*0bf0*/  SHF.R.U32.HI R5, RZ, R11, R0 ;  /* 0x0000000bff057219 */ /* 0x000fca0000011600 */
[----:B------:R-:W2:Y:S01]  /*0c00*/  LDC R24, c[0x0][0x638] ;  /* 0x00018e00ff187b82 */ /* 0x000ea20000000800 */
[-CC-:B---3--:R-:W-:Y:S02]  /*0c10*/  SHF.R.U64 R14, R29, R12.reuse, R5.reuse ;  /* 0x0000000c1d0e7219 */ /* 0x188fe40000001205 */
[-C--:B------:R-:W-:Y:S02]  /*0c20*/  SHF.L.U32 R0, R7, R12.reuse, RZ ;  /* 0x0000000c07007219 */ /* 0x080fe400000006ff */
[----:B------:R-:W-:Y:S01]  /*0c30*/  SHF.R.U32.HI R5, RZ, R12, R5 ;  /* 0x0000000cff057219 */ /* 0x000fe20000011605 */
[----:B------:R-:W-:Y:S01]  /*0c40*/  IMAD.MOV.U32 R4, RZ, RZ, R14 ;  /* 0x000000ffff047224 */ /* 0x000fe200078e000e */
[----:B------:R-:W-:Y:S01]  /*0c50*/  LOP3.LUT R10, RZ, R0, RZ, 0x33, !PT ;  /* 0x00000000ff0a7212 */ /* 0x000fe200078e33ff */
[----:B------:R-:W3:Y:S01]  /*0c60*/  LDC R26, c[0x0][0x610] ;  /* 0x00018400ff1a7b82 */ /* 0x000ee20000000800 */
[----:B------:R-:W-:Y:S05]  /*0c70*/  @!P0 BRA `(.L_x_10) ;  /* 0x0000000000288947 */ /* 0x000fea0003800000 */
[----:B------:R-:W4:Y:S02]  /*0c80*/  LDC R9, c[0x0][0x64c] ;  /* 0x00019300ff097b82 */ /* 0x000f240000000800 */
[----:B----4-:R-:W-:-:S05]  /*0c90*/  IADD3 R9, P0, R14, R9, RZ ;  /* 0x000000090e097210 */ /* 0x010fca0007f1e0ff */
        /* <DEDUP_REMOVED lines=8> */
.L_x_10:
[----:B-1----:R-:W-:Y:S01]  /*0d20*/  SHF.R.U64 R4, R4, R23, R5 ;  /* 0x0000001704047219 */ /* 0x002fe20000001205 */
[----:B0-----:R-:W-:Y:S01]  /*0d30*/  VIADD R6, R15, 0xffffffff ;  /* 0xffffffff0f067836 */ /* 0x001fe20000000000 */
[----:B------:R-:W-:Y:S01]  /*0d40*/  SHF.L.U32 R0, R25, R12, RZ ;  /* 0x0000000c19007219 */ /* 0x000fe200000006ff */
[----:B------:R-:W-:Y:S01]  /*0d50*/  IMAD.MOV.U32 R23, RZ, RZ, R27 ;  /* 0x000000ffff177224 */ /* 0x000fe200078e001b */
[----:B------:R-:W-:Y:S01]  /*0d60*/  LOP3.LUT R5, R29, R10, RZ, 0xc0, !PT ;  /* 0x0000000a1d057212 */ /* 0x000fe200078ec0ff */
[----:B------:R-:W-:Y:S01]  /*0d70*/  IMAD.MOV R7, RZ, RZ, -R4 ;  /* 0x000000ffff077224 */ /* 0x000fe200078e0a04 */
[----:B------:R-:W-:Y:S02]  /*0d80*/  SEL R3, R3, R28, !P1 ;  /* 0x0000001c03037207 */ /* 0x000fe40004800000 */
[----:B------:R-:W-:Y:S01]  /*0d90*/  LOP3.LUT R6, R13, R6, RZ, 0xc0, !PT ;  /* 0x000000060d067212 */ /* 0x000fe200078ec0ff */
[----:B------:R-:W-:Y:S02]  /*0da0*/  IMAD R4, R0, R4, R5 ;  /* 0x0000000400047224 */ /* 0x000fe400078e0205 */
[----:B--2---:R-:W-:-:S02]  /*0db0*/  IMAD R0, R7, R24, R14 ;  /* 0x0000001807007224 */ /* 0x004fc400078e020e */
[----:B---3--:R-:W-:Y:S02]  /*0dc0*/  IMAD R3, R4, R26, R3 ;  /* 0x0000001a04037224 */ /* 0x008fe400078e0203 */
[----:B------:R-:W-:Y:S02]  /*0dd0*/  IMAD.MOV.U32 R5, RZ, RZ, 0x1 ;  /* 0x00000001ff057424 */ /* 0x000fe400078e00ff */
[----:B------:R-:W-:-:S03]  /*0de0*/  IMAD R4, R0, R15, R6 ;  /* 0x0000000f00047224 */ /* 0x000fc600078e0206 */
[----:B------:R-:W-:Y:S02]  /*0df0*/  PRMT R0, R5, 0x7610, R0 ;  /* 0x0000761005007816 */ /* 0x000fe40000000000 */
[----:B------:R-:W-:Y:S02]  /*0e00*/  SEL R152, R4, R3, !P1 ;  /* 0x0000000304987207 */ /* 0x000fe40004800000 */
[----:B------:R-:W-:-:S07]  /*0e10*/  SEL R153, R3, R4, !P1 ;  /* 0x0000000403997207 */ /* 0x000fce0004800000 */
.L_x_8:
[----:B------:R-:W-:-:S08]  /*0e20*/  NOP ;  /* 0x0000000000007918 */ /* 0x000fd00000000000 */
[----:B------:R-:W0:Y:S02]  /*0e30*/  USETMAXREG.TRY_ALLOC.CTAPOOL UP0, 0xe8 ;  /* 0x000000e8000079c8 */ /* 0x000e240008000600 */
[----:B0-----:R-:W-:-:S13]  /*0e40*/  PLOP3.LUT P0, PT, PT, PT, UP0, 0x80, 0x0 ;  /* 0x000000000000781c */ /* 0x001fda0003f0f008 */
[----:B------:R-:W-:Y:S05]  /*0e50*/  @!P0 BRA `(.L_x_8) ;  /* 0xfffffffc00f08947 */ /* 0x000fea000383ffff */
[----:B------:R-:W-:Y:S01]  /*0e60*/  ULDC.64 UR4, c[0x0][0x598] ;  /* 0x0001660000047ab9 */ /* 0x000fe20000000a00 */
[----:B------:R-:W-:Y:S01]  /*0e70*/  ULDC.64 UR36, c[0x0][0x208] ;  /* 0x0000820000247ab9 */ /* 0x000fe20000000a00 */
[----:B------:R-:W-:-:S04]  /*0e80*/  ISETP.NE.U32.AND P0, PT, RZ, UR4, PT ;  /* 0x00000004ff007c0c */ /* 0x000fc8000bf05070 */
[----:B------:R-:W-:-:S13]  /*0e90*/  ISETP.NE.AND.EX P0, PT, RZ, UR5, PT, P0 ;  /* 0x00000005ff007c0c */ /* 0x000fda000bf05300 */
[----:B------:R-:W-:Y:S05]  /*0ea0*/  @!P0 BRA `(.L_x_11) ;  /* 0x00000000001c8947 */ /* 0x000fea0003800000 */
[----:B------:R-:W0:Y:S02]  /*0eb0*/  LDC.64 R4, c[0x0][0x598] ;  /* 0x00016600ff047b82 */ /* 0x000e240000000a00 */
[----:B0-----:R-:W2:Y:S02]  /*0ec0*/  LDG.E.64 R4, desc[UR36][R4.64] ;  /* 0x0000002404047981 */ /* 0x001ea4000c1e1b00 */
[----:B--2---:R-:W-:-:S04]  /*0ed0*/  ISETP.NE.U32.AND P0, PT, R4, RZ, PT ;  /* 0x000000ff0400720c */ /* 0x004fc80003f05070 */
[----:B------:R-:W-:-:S13]  /*0ee0*/  ISETP.NE.AND.EX P0, PT, R5, RZ, PT, P0 ;  /* 0x000000ff0500720c */ /* 0x000fda0003f05300 */
[----:B------:R-:W-:Y:S05]  /*0ef0*/  @!P0 BRA `(.L_x_11) ;  /* 0x0000000000088947 */ /* 0x000fea0003800000 */
[----:B------:R0:W5:Y:S01]  /*0f00*/  LD.E R154, desc[UR36][R4.64] ;  /* 0x00000024049a7980 */ /* 0x000162000c101900 */
[----:B------:R-:W-:Y:S05]  /*0f10*/  BRA `(.L_x_12) ;  /* 0x0000000000247947 */ /* 0x000fea0003800000 */
.L_x_11:
[----:B------:R-:W-:Y:S02]  /*0f20*/  ULDC.64 UR4, c[0x0][0x588] ;  /* 0x0001620000047ab9 */ /* 0x000fe40000000a00 */
[----:B------:R-:W-:-:S04]  /*0f30*/  ISETP.NE.U32.AND P0, PT, RZ, UR4, PT ;  /* 0x00000004ff007c0c */ /* 0x000fc8000bf05070 */
[----:B------:R-:W-:-:S13]  /*0f40*/  ISETP.NE.AND.EX P0, PT, RZ, UR5, PT, P0 ;  /* 0x00000005ff007c0c */ /* 0x000fda000bf05300 */
[----:B------:R-:W-:Y:S05]  /*0f50*/  @!P0 BRA `(.L_x_13) ;  /* 0x00000000000c8947 */ /* 0x000fea0003800000 */
[----:B------:R-:W0:Y:S02]  /*0f60*/  LDC.64 R154, c[0x0][0x588] ;  /* 0x00016200ff9a7b82 */ /* 0x000e240000000a00 */
[----:B0-----:R1:W5:Y:S01]  /*0f70*/  LDG.E R154, desc[UR36][R154.64] ;  /* 0x000000249a9a7981 */ /* 0x001362000c1e1900 */
[----:B------:R-:W-:Y:S05]  /*0f80*/  BRA `(.L_x_12) ;  /* 0x0000000000087947 */ /* 0x000fea0003800000 */
.L_x_13:
[----:B------:R-:W-:Y:S02]  /*0f90*/  ULDC UR4, c[0x0][0x580] ;  /* 0x0001600000047ab9 */ /* 0x000fe40000000800 */
[----:B------:R-:W-:-:S07]  /*0fa0*/  IMAD.U32 R154, RZ, RZ, UR4 ;  /* 0x00000004ff9a7e24 */ /* 0x000fce000f8e00ff */
.L_x_12:
[----:B------:R-:W-:Y:S02]  /*0fb0*/  ULDC.64 UR4, c[0x0][0x5a0] ;  /* 0x0001680000047ab9 */ /* 0x000fe40000000a00 */
[----:B------:R-:W-:-:S04]  /*0fc0*/  ISETP.NE.U32.AND P0, PT, RZ, UR4, PT ;  /* 0x00000004ff007c0c */ /* 0x000fc8000bf05070 */
[----:B------:R-:W-:-:S13]  /*0fd0*/  ISETP.NE.AND.EX P0, PT, RZ, UR5, PT, P0 ;  /* 0x00000005ff007c0c */ /* 0x000fda000bf05300 */
[----:B------:R-:W-:Y:S05]  /*0fe0*/  @!P0 BRA `(.L_x_14) ;  /* 0x00000000001c8947 */ /* 0x000fea0003800000 */
[----:B0-----:R-:W0:Y:S02]  /*0ff0*/  LDC.64 R4, c[0x0][0x5a0] ;  /* 0x00016800ff047b82 */ /* 0x001e240000000a00 */
[----:B0-----:R-:W2:Y:S02]  /*1000*/  LDG.E.64 R4, desc[UR36][R4.64] ;  /* 0x0000002404047981 */ /* 0x001ea4000c1e1b00 */
[----:B--2---:R-:W-:-:S04]  /*1010*/  ISETP.NE.U32.AND P0, PT, R4, RZ, PT ;  /* 0x000000ff0400720c */ /* 0x004fc80003f05070 */
[----:B------:R-:W-:-:S13]  /*1020*/  ISETP.NE.AND.EX P0, PT, R5, RZ, PT, P0 ;  /* 0x000000ff0500720c */ /* 0x000fda0003f05300 */
[----:B------:R-:W-:Y:S05]  /*1030*/  @!P0 BRA `(.L_x_14) ;  /* 0x0000000000088947 */ /* 0x000fea0003800000 */
[----:B-1----:R0:W5:Y:S01]  /*1040*/  LD.E R155, desc[UR36][R4.64] ;  /* 0x00000024049b7980 */ /* 0x002162000c101900 */
[----:B------:R-:W-:Y:S05]  /*1050*/  BRA `(.L_x_15) ;  /* 0x0000000000247947 */ /* 0x000fea0003800000 */
.L_x_14:
[----:B------:R-:W-:Y:S02]  /*1060*/  ULDC.64 UR4, c[0x0][0x590] ;  /* 0x0001640000047ab9 */ /* 0x000fe40000000a00 */
[----:B------:R-:W-:-:S04]  /*1070*/  ISETP.NE.U32.AND P0, PT, RZ, UR4, PT ;  /* 0x00000004ff007c0c */ /* 0x000fc8000bf05070 */
[----:B------:R-:W-:-:S13]  /*1080*/  ISETP.NE.AND.EX P0, PT, RZ, UR5, PT, P0 ;  /* 0x00000005ff007c0c */ /* 0x000fda000bf05300 */
[----:B------:R-:W-:Y:S05]  /*1090*/  @!P0 BRA `(.L_x_16) ;  /* 0x00000000000c8947 */ /* 0x000fea0003800000 */
[----:B0-----:R-:W1:Y:S02]  /*10a0*/  LDC.64 R4, c[0x0][0x590] ;  /* 0x00016400ff047b82 */ /* 0x001e640000000a00 */
[----:B-1----:R1:W5:Y:S01]  /*10b0*/  LDG.E R155, desc[UR36][R4.64] ;  /* 0x00000024049b7981 */ /* 0x002362000c1e1900 */
[----:B------:R-:W-:Y:S05]  /*10c0*/  BRA `(.L_x_15) ;  /* 0x0000000000087947 */ /* 0x000fea0003800000 */
.L_x_16:
[----:B------:R-:W-:Y:S02]  /*10d0*/  ULDC UR4, c[0x0][0x584] ;  /* 0x0001610000047ab9 */ /* 0x000fe40000000800 */
[----:B-1----:R-:W-:-:S07]  /*10e0*/  IMAD.U32 R155, RZ, RZ, UR4 ;  /* 0x00000004ff9b7e24 */ /* 0x002fce000f8e00ff */
.L_x_15:
[----:B------:R-:W-:-:S13]  /*10f0*/  LOP3.LUT P0, RZ, R0, 0xff, RZ, 0xc0, !PT ;  /* 0x000000ff00ff7812 */ /* 0x000fda000780c0ff */
[----:B------:R-:W-:Y:S05]  /*1100*/  @!P0 EXIT ;  /* 0x000000000000894d */ /* 0x000fea0003800000 */
[----:B------:R-:W-:Y:S01]  /*1110*/  ULDC UR4, c[0x0][0x28c] ;  /* 0x0000a30000047ab9 */ /* 0x000fe20000000800 */
[----:B------:R-:W-:Y:S01]  /*1120*/  LOP3.LUT R157, R19, 0x1, RZ, 0xfc, !PT ;  /* 0x00000001139d7812 */ /* 0x000fe200078efcff */
[----:B------:R-:W-:Y:S01]  /*1130*/  UIADD3 UR4, UR4, 0x1f, URZ ;  /* 0x0000001f04047890 */ /* 0x000fe2000fffe03f */
[----:B------:R-:W-:Y:S01]  /*1140*/  UMOV UR38, URZ ;  /* 0x0000003f00267c82 */ /* 0x000fe20008000000 */
[----:B------:R-:W-:Y:S02]  /*1150*/  UMOV UR39, URZ ;  /* 0x0000003f00277c82 */ /* 0x000fe40008000000 */
[----:B------:R-:W-:-:S04]  /*1160*/  USHF.R.S32.HI UR5, URZ, 0x1f, UR4 ;  /* 0x0000001f3f057899 */ /* 0x000fc80008011404 */
[----:B------:R-:W-:-:S04]  /*1170*/  ULEA.HI UR5, UR5, UR4, URZ, 0x5 ;  /* 0x0000000405057291 */ /* 0x000fc8000f8f283f */
[----:B------:R-:W-:-:S12]  /*1180*/  USHF.R.S32.HI UR40, URZ, 0x5, UR5 ;  /* 0x000000053f287899 */ /* 0x000fd80008011405 */
.L_x_290:
[----:B------:R-:W-:Y:S01]  /*1190*/  LOP3.LUT R0, R18, 0x80, RZ, 0xc0, !PT ;  /* 0x0000008012007812 */ /* 0x000fe200078ec0ff */
[----:B--2---:R-:W2:Y:S01]  /*11a0*/  S2UR UR7, SR_CgaCtaId ;  /* 0x00000000000779c3 */ /* 0x004ea20000008800 */
[----:B------:R-:W-:Y:S02]  /*11b0*/  UMOV UR6, 0x400 ;  /* 0x0000040000067882 */ /* 0x000fe40000000000 */
[----:B------:R-:W-:-:S06]  /*11c0*/  SHF.R.U32.HI R0, RZ, 0x7, R0 ;  /* 0x00000007ff007819 */ /* 0x000fcc0000011600 */
[----:B---3--:R-:W3:Y:S01]  /*11d0*/  SHFL.IDX PT, R0, R0, RZ, 0x1f ;  /* 0x00001fff00007589 */ /* 0x008ee200000e0000 */
[----:B--2---:R-:W-:Y:S01]  /*11e0*/  ULEA UR6, UR7, UR6, 0x18 ;  /* 0x0000000607067291 */ /* 0x004fe2000f8ec03f */
[----:B---3--:R-:W-:-:S13]  /*11f0*/  R2UR UR4, R0 ;  /* 0x00000000000472ca */ /* 0x008fda00000e0000 */
[----:B------:R-:W-:-:S04]  /*1200*/  ULEA.HI UR5, UR4, UR4, URZ, 0x1 ;  /* 0x0000000404057291 */ /* 0x000fc8000f8f083f */
[----:B------:R-:W-:-:S04]  /*1210*/  ULOP3.LUT UR5, UR5, 0x7fffe, URZ, 0xc0, !UPT ;  /* 0x0007fffe05057892 */ /* 0x000fc8000f8ec03f */
[----:B------:R-:W-:-:S03]  /*1220*/  UIADD3 UR5, UR4, -UR5, URZ ;  /* 0x8000000504057290 */ /* 0x000fc6000fffe03f */
[----:B------:R-:W-:Y:S01]  /*1230*/  ULDC UR4, c[0x0][0x28c] ;  /* 0x0000a30000047ab9 */ /* 0x000fe20000000800 */
[----:B------:R-:W-:Y:S01]  /*1240*/  ULEA UR5, UR5, UR6, 0xd ;  /* 0x0000000605057291 */ /* 0x000fe2000f8e683f */
[----:B------:R-:W-:-:S03]  /*1250*/  ISETP.LT.AND P0, PT, RZ, UR4, PT ;  /* 0x00000004ff007c0c */ /* 0x000fc6000bf01270 */
[----:B------:R-:W-:-:S04]  /*1260*/  UIADD3 UR5, UR5, 0x100, URZ ;  /* 0x0000010005057890 */ /* 0x000fc8000fffe03f */
[----:B------:R-:W-:-:S04]  /*1270*/  USHF.R.U32.HI UR5, URZ, 0x4, UR5 ;  /* 0x000000043f057899 */ /* 0x000fc80008011605 */
[----:B------:R-:W-:Y:S02]  /*1280*/  ULOP3.LUT UR41, UR5, 0x3fff, URZ, 0xc0, !UPT ;  /* 0x00003fff05297892 */ /* 0x000fe4000f8ec03f */
[----:B-1--4-:R-:W-:Y:S10]  /*1290*/  @P0 BRA `(.L_x_17) ;  /* 0x0000000000400947 */ /* 0x012ff40003800000 */
[----:B------:R-:W-:Y:S01]  /*12a0*/  MOV R0, 0x0 ;  /* 0x0000000000007802 */ /* 0x000fe20000000f00 */
[----:B------:R-:W-:Y:S01]  /*12b0*/  ULDC.64 UR4, c[0x4][0x68] ;  /* 0x01001a0000047ab9 */ /* 0x000fe20000000a00 */
[----:B------:R-:W-:Y:S01]  /*12c0*/  ULDC.64 UR6, c[0x4][0x8] ;  /* 0x0100020000067ab9 */ /* 0x000fe20000000a00 */
[----:B01----:R-:W-:Y:S01]  /*12d0*/  IMAD.U32 R4, RZ, RZ, UR4 ;  /* 0x00000004ff047e24 */ /* 0x003fe2000f8e00ff */
[----:B------:R0:W1:Y:S01]  /*12e0*/  LDC.64 R14, c[0x4][R0] ;  /* 0x01000000000e7b82 */ /* 0x0000620000000a00 */
[----:B------:R-:W-:Y:S01]  /*12f0*/  IMAD.U32 R5, RZ, RZ, UR5 ;  /* 0x00000005ff057e24 */ /* 0x000fe2000f8e00ff */
[----:B------:R-:W-:Y:S01]  /*1300*/  ULDC.64 UR4, c[0x4][0x70] ;  /* 0x01001c0000047ab9 */ /* 0x000fe20000000a00 */
[----:B------:R-:W-:Y:S02]  /*1310*/  IMAD.U32 R10, RZ, RZ, UR6 ;  /* 0x00000006ff0a7e24 */ /* 0x000fe4000f8e00ff */
[----:B------:R-:W-:Y:S02]  /*1320*/  IMAD.U32 R6, RZ, RZ, UR4 ;  /* 0x00000004ff067e24 */ /* 0x000fe4000f8e00ff */
[----:B------:R-:W-:-:S02]  /*1330*/  IMAD.U32 R7, RZ, RZ, UR5 ;  /* 0x00000005ff077e24 */ /* 0x000fc4000f8e00ff */
[----:B------:R-:W-:Y:S02]  /*1340*/  IMAD.U32 R11, RZ, RZ, UR7 ;  /* 0x00000007ff0b7e24 */ /* 0x000fe4000f8e00ff */
[----:B------:R-:W-:Y:S02]  /*1350*/  IMAD.MOV.U32 R8, RZ, RZ, 0x1e1 ;  /* 0x000001e1ff087424 */ /* 0x000fe400078e00ff */
[----:B------:R-:W-:Y:S02]  /*1360*/  IMAD.MOV.U32 R12, RZ, RZ, 0x1 ;  /* 0x00000001ff0c7424 */ /* 0x000fe400078e00ff */
[----:B0-----:R-:W-:-:S07]  /*1370*/  IMAD.MOV.U32 R13, RZ, RZ, RZ ;  /* 0x000000ffff0d7224 */ /* 0x001fce00078e00ff */
[----:B------:R-:W-:-:S07]  /*1380*/  LEPC R20, `(.L_x_17) ;  /* 0x000000001014794e */ /* 0x000fce0000000000 */
[----:B-1---5:R-:W-:Y:S05]  /*1390*/  CALL.ABS.NOINC R14 ;  /* 0x000000000e007343 */ /* 0x022fea0003c00000 */
.L_x_17:
[----:B------:R-:W-:-:S13]  /*13a0*/  ISETP.NE.AND P0, PT, R157, 0x3, PT ;  /* 0x000000039d00780c */ /* 0x000fda0003f05270 */
[----:B------:R-:W-:Y:S05]  /*13b0*/  @!P0 BRA `(.L_x_18) ;  /* 0x0000000000048947 */ /* 0x000fea0003800000 */
[----:B------:R-:W-:Y:S01]  /*13c0*/  BPT.TRAP 0x1 ;  /* 0x000000040000795c */ /* 0x000fe20000300000 */
.L_x_18:
[----:B------:R-:W2:Y:S01]  /*13d0*/  S2UR UR5, SR_CgaCtaId ;  /* 0x00000000000579c3 */ /* 0x000ea20000008800 */
[----:B------:R-:W-:Y:S01]  /*13e0*/  UMOV UR4, 0x400 ;  /* 0x0000040000047882 */ /* 0x000fe20000000000 */
[----:B------:R-:W-:Y:S02]  /*13f0*/  IMAD.U32 R0, RZ, RZ, UR38 ;  /* 0x00000026ff007e24 */ /* 0x000fe4000f8e00ff */
[----:B------:R-:W-:-:S03]  /*1400*/  IMAD.U32 R3, RZ, RZ, UR39 ;  /* 0x00000027ff037e24 */ /* 0x000fc6000f8e00ff */
[----:B------:R-:W-:Y:S01]  /*1410*/  SHF.L.U32 R0, R0, 0x1f, RZ ;  /* 0x0000001f00007819 */ /* 0x000fe200000006ff */
[----:B--2---:R-:W-:-:S06]  /*1420*/  ULEA UR4, UR5, UR4, 0x18 ;  /* 0x0000000405047291 */ /* 0x004fcc000f8ec03f */
[----:B------:R-:W-:-:S04]  /*1430*/  IMAD.U32 R6, RZ, RZ, UR4 ;  /* 0x00000004ff067e24 */ /* 0x000fc8000f8e00ff */
[----:B------:R-:W-:-:S04]  /*1440*/  IMAD R3, R3, 0x8, R6 ;  /* 0x0000000803037824 */ /* 0x000fc800078e0206 */
[----:B------:R2:W3:Y:S01]  /*1450*/  SYNCS.PHASECHK.TRANS64.TRYWAIT P1, [R3+URZ], R0 ;  /* 0x00000000030075a7 */ /* 0x0004e2000802017f */
[----:B------:R-:W-:Y:S05]  /*1460*/  @!P0 BRA `(.L_x_19) ;  /* 0x0000000000048947 */ /* 0x000fea0003800000 */
[----:B------:R-:W-:Y:S01]  /*1470*/  BPT.TRAP 0x1 ;  /* 0x000000040000795c */ /* 0x000fe20000300000 */
.L_x_19:
[----:B---3--:R-:W-:Y:S05]  /*1480*/  @P1 BRA `(.L_x_20) ;  /* 0x0000000000081947 */ /* 0x008fea0003800000 */
[----:B------:R-:W3:Y:S02]  /*1490*/  SYNCS.PHASECHK.TRANS64.TRYWAIT P1, [R3+URZ], R0 ;  /* 0x00000000030075a7 */ /* 0x000ee4000802017f */
[----:B---3--:R-:W-:Y:S05]  /*14a0*/  @!P1 BRA `(.L_x_21) ;  /* 0x0000008800cc9947 */ /* 0x008fea0003800000 */
.L_x_20:
[----:B------:R-:W-:-:S04]  /*14b0*/  UISETP.LT.AND UP0, UPT, UR40, 0x1, UPT ;  /* 0x000000012800788c */ /* 0x000fc8000bf01270 */
[----:B------:R-:W-:-:S06]  /*14c0*/  USEL UR4, UR40, 0x1, UP0 ;  /* 0x0000000128047887 */ /* 0x000fcc0008000000 */
[----:B--23--:R-:W-:Y:S01]  /*14d0*/  IMAD.U32 R0, RZ, RZ, UR4 ;  /* 0x00000004ff007e24 */ /* 0x00cfe2000f8e00ff */
[----:B------:R-:W-:Y:S05]  /*14e0*/  WARPSYNC.ALL ;  /* 0x0000000000007948 */ /* 0x000fea0003800000 */
[----:B------:R-:W-:-:S04]  /*14f0*/  IADD3 R0, -R0, UR40, RZ ;  /* 0x0000002800007c10 */ /* 0x000fc8000fffe1ff */
[----:B------:R-:W-:Y:S02]  /*1500*/  ISETP.GE.AND P1, PT, R0, 0x1, PT ;  /* 0x000000010000780c */ /* 0x000fe40003f26270 */
[----:B------:R-:W-:Y:S01]  /*1510*/  R2UR UR4, R6 ;  /* 0x00000000060472ca */ /* 0x000fe200000e0000 */
[----:B------:R-:W-:Y:S01]  /*1520*/  WARPGROUP.ARRIVE ;  /* 0x00000000000079c5 */ /* 0x000fe20000000000 */
[----:B------:R-:W-:Y:S01]  /*1530*/  UMOV UR9, 0x40000040 ;  /* 0x4000004000097882 */ /* 0x000fe20000000000 */
[----:B------:R-:W-:-:S10]  /*1540*/  UMOV UR11, 0x40000040 ;  /* 0x40000040000b7882 */ /* 0x000fd40000000000 */
[----:B------:R-:W-:-:S04]  /*1550*/  UIADD3 UR4, UR4, 0x10100, URZ ;  /* 0x0001010004047890 */ /* 0x000fc8000fffe03f */
[----:B------:R-:W-:-:S04]  /*1560*/  USHF.R.U32.HI UR4, URZ, 0x4, UR4 ;  /* 0x000000043f047899 */ /* 0x000fc80008011604 */
[----:B------:R-:W-:Y:S02]  /*1570*/  ULOP3.LUT UR5, UR4, 0x3fff, URZ, 0xc0, !UPT ;  /* 0x00003fff04057892 */ /* 0x000fe4000f8ec03f */
[----:B------:R-:W-:Y:S02]  /*1580*/  ULOP3.LUT UR4, UR41, 0x10000, URZ, 0xfc, !UPT ;  /* 0x0001000029047892 */ /* 0x000fe4000f8efc3f */
[----:B------:R-:W-:Y:S02]  /*1590*/  ULOP3.LUT UR5, UR5, 0x10000, URZ, 0xfc, !UPT ;  /* 0x0001000005057892 */ /* 0x000fe4000f8efc3f */
[----:B------:R-:W-:Y:S02]  /*15a0*/  ULEA UR6, UR39, UR4, 0xa ;  /* 0x0000000427067291 */ /* 0x000fe4000f8e503f */
[----:B------:R-:W-:-:S05]  /*15b0*/  ULEA UR7, UR39, UR5, 0xb ;  /* 0x0000000527077291 */ /* 0x000fca000f8e583f */
[----:B------:R-:W-:Y:S02]  /*15c0*/  UMOV UR8, UR6 ;  /* 0x0000000600087c82 */ /* 0x000fe40008000000 */
[----:B------:R-:W-:Y:S02]  /*15d0*/  UMOV UR10, UR7 ;  /* 0x00000007000a7c82 */ /* 0x000fe40008000000 */
[----:B------:R-:W-:Y:S01]  /*15e0*/  HGMMA.64x256x8.F32.TF32 R24, gdesc[UR8], RZ, !UPT, gsb0 ;  /* 0x07e00000081879f0 */ /* 0x000fe2000c0028ff */
[----:B------:R-:W-:Y:S02]  /*15f0*/  UIADD3 UR8, UR6, 0x2, URZ ;  /* 0x0000000206087890 */ /* 0x000fe4000fffe03f */
[----:B------:R-:W-:Y:S01]  /*1600*/  UIADD3 UR10, UR7, 0x2, URZ ;  /* 0x00000002070a7890 */ /* 0x000fe2000fffe03f */
[----:B------:R-:W-:Y:S01]  /*1610*/  UMOV UR9, 0x40000040 ;  /* 0x4000004000097882 */ /* 0x000fe20000000000 */
[----:B------:R-:W-:Y:S01]  /*1620*/  UMOV UR11, 0x40000040 ;  /* 0x40000040000b7882 */ /* 0x000fe20000000000 */
[----:B------:R-:W-:-:S02]  /*1630*/  WARPGROUP.DEPBAR.LE gsb0, 0x0 ;  /* 0x00008000000079c5 */ /* 0x000fc40000010000 */
[----:B------:R-:W-:-:S15]  /*1640*/  WARPGROUP.ARRIVE ;  /* 0x00000000000079c5 */ /* 0x000fde0000000000 */
[----:B------:R-:W-:-:S05]  /*1650*/  NOP ;  /* 0x0000000000007918 */ /* 0x000fca0000000000 */
[----:B------:R-:W-:Y:S01]  /*1660*/  HGMMA.64x256x8.F32.TF32 R24, gdesc[UR8], R24, gsb0 ;  /* 0x07e00000081879f0 */ /* 0x000fe20008002818 */
[----:B------:R-:W-:Y:S02]  /*1670*/  UIADD3 UR8, UR6, 0x4, URZ ;  /* 0x0000000406087890 */ /* 0x000fe4000fffe03f */
[----:B------:R-:W-:Y:S01]  /*1680*/  UIADD3 UR10, UR7, 0x4, URZ ;  /* 0x00000004070a7890 */ /* 0x000fe2000fffe03f */
[----:B------:R-:W-:Y:S01]  /*1690*/  UMOV UR9, 0x40000040 ;  /* 0x4000004000097882 */ /* 0x000fe20000000000 */
[----:B------:R-:W-:Y:S01]  /*16a0*/  UMOV UR11, 0x40000040 ;  /* 0x40000040000b7882 */ /* 0x000fe20000000000 */
[----:B------:R-:W-:Y:S02]  /*16b0*/  WARPGROUP.DEPBAR.LE gsb0, 0x0 ;  /* 0x00008000000079c5 */ /* 0x000fe40000010000 */
        /* <DEDUP_REMOVED lines=10> */
[----:B------:R-:W-:Y:S03]  /*1760*/  HGMMA.64x256x8.F32.TF32 R24, gdesc[UR8], R24, gsb0 ;  /* 0x07e00000081879f0 */ /* 0x000fe60008002818 */
[----:B------:R-:W-:Y:S02]  /*1770*/  WARPGROUP.DEPBAR.LE gsb0, 0x0 ;  /* 0x00008000000079c5 */ /* 0x000fe40000010000 */
[----:B------:R-:W-:Y:S05]  /*1780*/  @!P1 BRA `(.L_x_22) ;  /* 0x0000000400309947 */ /* 0x000fea0003800000 */
[----:B------:R-:W-:Y:S02]  /*1790*/  UIADD3 UR6, UR39, 0x1, URZ ;  /* 0x0000000127067890 */ /* 0x000fe4000fffe03f */
[----:B------:R-:W-:Y:S02]  /*17a0*/  IMAD.U32 R3, RZ, RZ, UR39 ;  /* 0x00000027ff037e24 */ /* 0x000fe4000f8e00ff */
[----:B------:R-:W-:-:S04]  /*17b0*/  UISETP.NE.AND UP0, UPT, UR6, 0x4, UPT ;  /* 0x000000040600788c */ /* 0x000fc8000bf05270 */
[----:B------:R-:W-:Y:S02]  /*17c0*/  USEL UR7, URZ, 0x1, UP0 ;  /* 0x000000013f077887 */ /* 0x000fe40008000000 */
[----:B------:R-:W-:Y:S02]  /*17d0*/  USEL UR6, UR6, URZ, UP0 ;  /* 0x0000003f06067287 */ /* 0x000fe40008000000 */
[----:B------:R-:W-:-:S06]  /*17e0*/  ULOP3.LUT UR7, UR38, UR7, URZ, 0x3c, !UPT ;  /* 0x0000000726077292 */ /* 0x000fcc000f8e3c3f */
[----:B------:R-:W-:-:S07]  /*17f0*/  IMAD.U32 R7, RZ, RZ, UR7 ;  /* 0x00000007ff077e24 */ /* 0x000fce000f8e00ff */
.L_x_29:
[----:B------:R-:W-:Y:S05]  /*1800*/  @!P0 BRA `(.L_x_23) ;  /* 0x0000000000048947 */ /* 0x000fea0003800000 */
[----:B------:R-:W-:Y:S01]  /*1810*/  BPT.TRAP 0x1 ;  /* 0x000000040000795c */ /* 0x000fe20000300000 */
.L_x_23:
[----:B------:R-:W2:Y:S01]  /*1820*/  S2UR UR8, SR_CgaCtaId ;  /* 0x00000000000879c3 */ /* 0x000ea20000008800 */
[----:B------:R-:W-:Y:S01]  /*1830*/  UMOV UR7, 0x400 ;  /* 0x0000040000077882 */ /* 0x000fe20000000000 */
[----:B01----:R-:W-:Y:S01]  /*1840*/  IMAD.U32 R5, RZ, RZ, UR6 ;  /* 0x00000006ff057e24 */ /* 0x003fe2000f8e00ff */
[----:B------:R-:W-:Y:S01]  /*1850*/  SHF.L.U32 R4, R7, 0x1f, RZ ;  /* 0x0000001f07047819 */ /* 0x000fe200000006ff */
[----:B--2---:R-:W-:-:S06]  /*1860*/  ULEA UR7, UR8, UR7, 0x18 ;  /* 0x0000000708077291 */ /* 0x004fcc000f8ec03f */
[----:B------:R-:W-:-:S04]  /*1870*/  IMAD.U32 R6, RZ, RZ, UR7 ;  /* 0x00000007ff067e24 */ /* 0x000fc8000f8e00ff */
[----:B------:R-:W-:-:S04]  /*1880*/  IMAD R5, R5, 0x8, R6 ;  /* 0x0000000805057824 */ /* 0x000fc800078e0206 */
[----:B------:R0:W1:Y:S01]  /*1890*/  SYNCS.PHASECHK.TRANS64.TRYWAIT P1, [R5+URZ], R4 ;  /* 0x00000004050075a7 */ /* 0x000062000802017f */
[----:B------:R-:W-:Y:S05]  /*18a0*/  @!P0 BRA `(.L_x_24) ;  /* 0x0000000000048947 */ /* 0x000fea0003800000 */
[----:B------:R-:W-:Y:S01]  /*18b0*/  BPT.TRAP 0x1 ;  /* 0x000000040000795c */ /* 0x000fe20000300000 */
.L_x_24:
[----:B-1----:R-:W-:Y:S05]  /*18c0*/  @P1 BRA `(.L_x_25) ;  /* 0x0000000000081947 */ /* 0x002fea0003800000 */
[----:B------:R-:W1:Y:S02]  /*18d0*/  SYNCS.PHASECHK.TRANS64.TRYWAIT P1, [R5+URZ], R4 ;  /* 0x00000004050075a7 */ /* 0x000e64000802017f */
[----:B-1----:R-:W-:Y:S05]  /*18e0*/  @!P1 BRA `(.L_x_26) ;  /* 0x0000008400d09947 */ /* 0x002fea0003800000 */
.L_x_25:
[----:B------:R-:W-:Y:S01]  /*18f0*/  ULEA UR7, UR6, UR4, 0xa ;  /* 0x0000000406077291 */ /* 0x000fe2000f8e503f */
[----:B------:R-:W-:Y:S01]  /*1900*/  WARPGROUP.ARRIVE ;  /* 0x00000000000079c5 */ /* 0x000fe20000000000 */
[----:B------:R-:W-:Y:S01]  /*1910*/  ULEA UR12, UR6, UR5, 0xb ;  /* 0x00000005060c7291 */ /* 0x000fe2000f8e583f */
[----:B------:R-:W-:Y:S01]  /*1920*/  UMOV UR9, 0x40000040 ;  /* 0x4000004000097882 */ /* 0x000fe20000000000 */
[----:B------:R-:W-:-:S03]  /*1930*/  UMOV UR11, 0x40000040 ;  /* 0x40000040000b7882 */ /* 0x000fc60000000000 */
[----:B------:R-:W-:Y:S02]  /*1940*/  UMOV UR8, UR7 ;  /* 0x0000000700087c82 */ /* 0x000fe40008000000 */
[----:B------:R-:W-:Y:S02]  /*1950*/  UMOV UR10, UR12 ;  /* 0x0000000c000a7c82 */ /* 0x000fe40008000000 */
[----:B------:R-:W-:Y:S01]  /*1960*/  HGMMA.64x256x8.F32.TF32 R24, gdesc[UR8], R24, gsb0 ;  /* 0x07e00000081879f0 */ /* 0x000fe20008002818 */
        /* <DEDUP_REMOVED lines=26> */
[----:B------:R-:W-:Y:S01]  /*1b10*/  BPT.TRAP 0x1 ;  /* 0x000000040000795c */ /* 0x000fe20000300000 */
.L_x_27:
[----:B------:R-:W-:-:S13]  /*1b20*/  ISETP.NE.AND P1, PT, R156, RZ, PT ;  /* 0x000000ff9c00720c */ /* 0x000fda0003f25270 */
[----:B01----:R-:W-:-:S04]  /*1b30*/  @P1 IMAD R4, R3, 0x8, R6 ;  /* 0x0000000803041824 */ /* 0x003fc800078e0206 */
[----:B------:R-:W-:-:S05]  /*1b40*/  @P1 VIADD R5, R4, 0x20 ;  /* 0x0000002004051836 */ /* 0x000fca0000000000 */
[----:B------:R-:W-:-:S04]  /*1b50*/  @P1 PRMT R5, R22, 0x654, R5 ;  /* 0x0000065416051816 */ /* 0x000fc80000000005 */
[----:B------:R0:W-:Y:S01]  /*1b60*/  @P1 SYNCS.ARRIVE.TRANS64.RED.A1T0 RZ, [R5+URZ], RZ ;  /* 0x000000ff05ff19a7 */ /* 0x0001e2000810043f */
[----:B------:R-:W-:-:S13]  /*1b70*/  ISETP.GT.U32.AND P1, PT, R19, 0x1, PT ;  /* 0x000000011300780c */ /* 0x000fda0003f24070 */
[----:B0-----:R-:W-:Y:S05]  /*1b80*/  @P1 BRA `(.L_x_28) ;  /* 0x0000000000041947 */ /* 0x001fea0003800000 */
[----:B------:R-:W-:Y:S01]  /*1b90*/  BPT.TRAP 0x1 ;  /* 0x000000040000795c */ /* 0x000fe20000300000 */
.L_x_28:
[----:B------:R-:W-:Y:S01]  /*1ba0*/  UIADD3 UR6, UR6, 0x1, URZ ;  /* 0x0000000106067890 */ /* 0x000fe2000fffe03f */
[C---:B------:R-:W-:Y:S01]  /*1bb0*/  ISETP.GT.AND P2, PT, R0.reuse, 0x1, PT ;  /* 0x000000010000780c */ /* 0x040fe20003f44270 */
[----:B------:R-:W-:Y:S02]  /*1bc0*/  VIADD R3, R3, 0x1 ;  /* 0x0000000103037836 */ /* 0x000fe40000000000 */
[----:B------:R-:W-:Y:S01]  /*1bd0*/  UISETP.NE.AND UP0, UPT, UR6, 0x4, UPT ;  /* 0x000000040600788c */ /* 0x000fe2000bf05270 */
[----:B------:R-:W-:Y:S02]  /*1be0*/  VIADD R0, R0, 0xffffffff ;  /* 0xffffffff00007836 */ /* 0x000fe40000000000 */
[C---:B------:R-:W-:Y:S01]  /*1bf0*/  ISETP.NE.AND P1, PT, R3.reuse, 0x4, PT ;  /* 0x000000040300780c */ /* 0x040fe20003f25270 */
[----:B------:R-:W-:Y:S02]  /*1c00*/  USEL UR7, URZ, 0x1, UP0 ;  /* 0x000000013f077887 */ /* 0x000fe40008000000 */
[----:B------:R-:W-:Y:S01]  /*1c10*/  USEL UR6, UR6, URZ, UP0 ;  /* 0x0000003f06067287 */ /* 0x000fe20008000000 */
[----:B------:R-:W-:-:S03]  /*1c20*/  SEL R3, R3, RZ, P1 ;  /* 0x000000ff03037207 */ /* 0x000fc60000800000 */
[----:B------:R-:W-:Y:S01]  /*1c30*/  LOP3.LUT R7, R7, UR7, RZ, 0x3c, !PT ;  /* 0x0000000707077c12 */ /* 0x000fe2000f8e3cff */
[----:B------:R-:W-:Y:S07]  /*1c40*/  @P2 BRA `(.L_x_29) ;  /* 0xfffffff800ec2947 */ /* 0x000fee000383ffff */
.L_x_22:
[----:B------:R-:W2:Y:S02]  /*1c50*/  LDC R0, c[0x0][0x28c] ;  /* 0x0000a300ff007b82 */ /* 0x000ea40000000800 */
[----:B--2---:R-:W-:-:S13]  /*1c60*/  ISETP.GE.AND P1, PT, R0, 0x1, PT ;  /* 0x000000010000780c */ /* 0x004fda0003f26270 */
[----:B------:R-:W-:Y:S05]  /*1c70*/  @!P1 BRA `(.L_x_30) ;  /* 0x0000000000409947 */ /* 0x000fea0003800000 */
[----:B------:R-:W-:Y:S05]  /*1c80*/  @!P0 BRA `(.L_x_31) ;  /* 0x0000000000048947 */ /* 0x000fea0003800000 */
[----:B------:R-:W-:Y:S01]  /*1c90*/  BPT.TRAP 0x1 ;  /* 0x000000040000795c */ /* 0x000fe20000300000 */
.L_x_31:
[----:B------:R-:W-:Y:S01]  /*1ca0*/  ISETP.NE.AND P0, PT, R156, RZ, PT ;  /* 0x000000ff9c00720c */ /* 0x000fe20003f05270 */
[----:B------:R-:W-:-:S12]  /*1cb0*/  UISETP.LT.AND UP1, UPT, UR40, 0x1, UPT ;  /* 0x000000012800788c */ /* 0x000fd8000bf21270 */
[----:B------:R-:W-:-:S05]  /*1cc0*/  VOTEU.ANY UP0, P0 ;  /* 0x00000000003f7886 */ /* 0x000fca0000000100 */
[----:B------:R-:W-:-:S04]  /*1cd0*/  @UP0 USEL UR4, UR40, 0x1, UP1 ;  /* 0x0000000128040887 */ /* 0x000fc80008800000 */
[----:B------:R-:W-:-:S06]  /*1ce0*/  @UP0 UIADD3 UR4, UR39, UR40, -UR4 ;  /* 0x0000002827040290 */ /* 0x000fcc000fffe804 */
[----:B------:R-:W-:-:S04]  /*1cf0*/  IMAD.U32 R0, RZ, RZ, UR4 ;  /* 0x00000004ff007e24 */ /* 0x000fc8000f8e00ff */
[----:B------:R-:W-:-:S05]  /*1d00*/  @P0 IMAD.SHL.U32 R0, R0, 0x8, RZ ;  /* 0x0000000800000824 */ /* 0x000fca00078e00ff */
[----:B------:R-:W-:-:S04]  /*1d10*/  @P0 LOP3.LUT R0, R0, 0x18, RZ, 0xc0, !PT ;  /* 0x0000001800000812 */ /* 0x000fc800078ec0ff */
[----:B------:R-:W-:-:S04]  /*1d20*/  @P0 IADD3 R3, R6, 0x20, R0 ;  /* 0x0000002006030810 */ /* 0x000fc80007ffe000 */
[----:B------:R-:W-:-:S04]  /*1d30*/  @P0 PRMT R3, R22, 0x654, R3 ;  /* 0x0000065416030816 */ /* 0x000fc80000000003 */
[----:B------:R2:W-:Y:S01]  /*1d40*/  @P0 SYNCS.ARRIVE.TRANS64.RED.A1T0 RZ, [R3+URZ], RZ ;  /* 0x000000ff03ff09a7 */ /* 0x0005e2000810043f */
[----:B------:R-:W-:-:S13]  /*1d50*/  ISETP.GT.U32.AND P0, PT, R19, 0x1, PT ;  /* 0x000000011300780c */ /* 0x000fda0003f04070 */
[----:B--2---:R-:W-:Y:S05]  /*1d60*/  @P0 BRA `(.L_x_30) ;  /* 0x0000000000040947 */ /* 0x004fea0003800000 */
[----:B------:R-:W-:Y:S01]  /*1d70*/  BPT.TRAP 0x1 ;  /* 0x000000040000795c */ /* 0x000fe20000300000 */
.L_x_30:
[----:B------:R-:W2:Y:S01]  /*1d80*/  LDC R7, c[0x0][0x288] ;  /* 0x0000a200ff077b82 */ /* 0x000ea20000000800 */
[--C-:B------:R-:W-:Y:S01]  /*1d90*/  SHF.R.U32.HI R0, RZ, 0x2, R18.reuse ;  /* 0x00000002ff007819 */ /* 0x100fe20000011612 */
[----:B------:R-:W-:Y:S01]  /*1da0*/  UIADD3 UR39, UR40, UR39, URZ ;  /* 0x0000002728277290 */ /* 0x000fe2000fffe03f */
[----:B01----:R-:W-:Y:S01]  /*1db0*/  LOP3.LUT R4, R18, 0x60, RZ, 0xc0, !PT ;  /* 0x0000006012047812 */ /* 0x003fe200078ec0ff */
[----:B------:R-:W-:Y:S01]  /*1dc0*/  ULDC UR8, c[0x0][0x284] ;  /* 0x0000a10000087ab9 */ /* 0x000fe20000000800 */
[----:B------:R-:W-:Y:S01]  /*1dd0*/  SHF.R.U32.HI R5, RZ, 0x7, R18 ;  /* 0x00000007ff057819 */ /* 0x000fe20000011612 */
[----:B------:R-:W-:Y:S01]  /*1de0*/  USHF.R.U32.HI UR4, URZ, 0x2, UR39 ;  /* 0x000000023f047899 */ /* 0x000fe20008011627 */
[----:B------:R-:W-:Y:S01]  /*1df0*/  LOP3.LUT R3, R0, 0x7, RZ, 0xc0, !PT ;  /* 0x0000000700037812 */ /* 0x000fe200078ec0ff */
[----:B------:R-:W-:Y:S01]  /*1e00*/  UISETP.GT.U32.AND UP1, UPT, UR39, 0x3, UPT ;  /* 0x000000032700788c */ /* 0x000fe2000bf24070 */
[----:B------:R-:W-:Y:S01]  /*1e10*/  SHF.R.U32.HI R10, RZ, 0x1, R4 ;  /* 0x00000001ff0a7819 */ /* 0x000fe20000011604 */
[----:B------:R-:W-:Y:S01]  /*1e20*/  IMAD.SHL.U32 R4, R18, 0x2, RZ ;  /* 0x0000000212047824 */ /* 0x000fe200078e00ff */
[----:B------:R-:W-:Y:S01]  /*1e30*/  LOP3.LUT R0, R5, 0x1, RZ, 0xc0, !PT ;  /* 0x0000000105007812 */ /* 0x000fe200078ec0ff */
[----:B------:R-:W-:Y:S01]  /*1e40*/  ULOP3.LUT UR4, UR4, 0x1, URZ, 0xc0, !UPT ;  /* 0x0000000104047892 */ /* 0x000fe2000f8ec03f */
[----:B------:R-:W-:Y:S01]  /*1e50*/  IADD3 R5, RZ, -R10, -R3 ;  /* 0x8000000aff057210 */ /* 0x000fe20007ffe803 */
[----:B------:R-:W-:Y:S01]  /*1e60*/  ULDC.64 UR6, c[0x0][0x5d0] ;  /* 0x0001740000067ab9 */ /* 0x000fe20000000a00 */
[----:B------:R-:W-:Y:S01]  /*1e70*/  LOP3.LUT R9, R4, 0x6, RZ, 0xc0, !PT ;  /* 0x0000000604097812 */ /* 0x000fe200078ec0ff */
[C---:B------:R-:W-:Y:S01]  /*1e80*/  IMAD.SHL.U32 R6, R0.reuse, 0x40, RZ ;  /* 0x0000004000067824 */ /* 0x040fe200078e00ff */
[----:B------:R-:W-:Y:S01]  /*1e90*/  UISETP.NE.U32.AND UP0, UPT, UR4, 0x1, UPT ;  /* 0x000000010400788c */ /* 0x000fe2000bf05070 */
[----:B------:R-:W-:Y:S01]  /*1ea0*/  IMAD R11, R0, -0x40, R5 ;  /* 0xffffffc0000b7824 */ /* 0x000fe200078e0205 */
[----:B------:R-:W-:Y:S01]  /*1eb0*/  LOP3.LUT R0, R18, 0x3, RZ, 0xc0, !PT ;  /* 0x0000000312007812 */ /* 0x000fe200078ec0ff */
[----:B------:R-:W-:Y:S01]  /*1ec0*/  UISETP.LT.U32.AND UP1, UPT, UR40, 0x4, UP1 ;  /* 0x000000042800788c */ /* 0x000fe20008f21070 */
[----:B------:R-:W-:Y:S01]  /*1ed0*/  PRMT R8, R9, 0x6540, R152 ;  /* 0x0000654009087816 */ /* 0x000fe20000000098 */
[----:B------:R-:W-:Y:S01]  /*1ee0*/  IMAD.SHL.U32 R152, R152, 0x100, RZ ;  /* 0x0000010098987824 */ /* 0x000fe200078e00ff */
[----:B------:R-:W-:Y:S01]  /*1ef0*/  SHF.R.S32.HI R21, RZ, 0x1f, R23 ;  /* 0x0000001fff157819 */ /* 0x000fe20000011417 */
[----:B--2---:R-:W-:Y:S01]  /*1f00*/  IMAD R13, R0, -0x2, R7 ;  /* 0xfffffffe000d7824 */ /* 0x004fe200078e0207 */
[----:B------:R-:W-:Y:S01]  /*1f10*/  UISETP.GT.U32.AND UP0, UPT, UR40, 0x3, !UP0 ;  /* 0x000000032800788c */ /* 0x000fe2000c704070 */
[----:B------:R-:W-:Y:S01]  /*1f20*/  IMAD.SHL.U32 R0, R153, 0x80, RZ ;  /* 0x0000008099007824 */ /* 0x000fe200078e00ff */
[----:B------:R-:W-:Y:S01]  /*1f30*/  ISETP.GE.AND P0, PT, R152, R7, PT ;  /* 0x000000079800720c */ /* 0x000fe20003f06270 */
[----:B------:R-:W-:Y:S01]  /*1f40*/  IMAD R4, R21, UR6, RZ ;  /* 0x0000000615047c24 */ /* 0x000fe2000f8e02ff */
[----:B------:R-:W-:Y:S01]  /*1f50*/  SHF.R.S32.HI R9, RZ, 0x1f, R8 ;  /* 0x0000001fff097819 */ /* 0x000fe20000011408 */
[----:B------:R-:W-:Y:S01]  /*1f60*/  USEL UR5, URZ, 0x1, !UP1 ;  /* 0x000000013f057887 */ /* 0x000fe2000c800000 */
[----:B------:R-:W-:Y:S01]  /*1f70*/  ISETP.GE.OR P0, PT, R0, UR8, P0 ;  /* 0x0000000800007c0c */ /* 0x000fe20008706670 */
[----:B------:R-:W-:Y:S01]  /*1f80*/  USEL UR4, URZ, 0x1, !UP0 ;  /* 0x000000013f047887 */ /* 0x000fe2000c000000 */
[----:B------:R-:W-:Y:S01]  /*1f90*/  LOP3.LUT R3, R6, 0x40, R3, 0xe2, !PT ;  /* 0x0000004006037812 */ /* 0x000fe200078ee203 */
[----:B------:R-:W-:Y:S01]  /*1fa0*/  IMAD.WIDE R6, R153, 0x80, RZ ;  /* 0x0000008099067825 */ /* 0x000fe200078e02ff */
[----:B------:R-:W-:Y:S01]  /*1fb0*/  ULOP3.LUT UR39, UR39, 0x3, URZ, 0xc0, !UPT ;  /* 0x0000000327277892 */ /* 0x000fe2000f8ec03f */
[----:B------:R-:W-:Y:S01]  /*1fc0*/  IADD3 R0, -R0, UR8, R11 ;  /* 0x0000000800007c10 */ /* 0x000fe2000fffe10b */
[----:B------:R-:W-:Y:S01]  /*1fd0*/  ULOP3.LUT UR38, UR4, UR38, UR5, 0x96, !UPT ;  /* 0x0000002604267292 */ /* 0x000fe2000f8e9605 */
[C---:B------:R-:W-:Y:S01]  /*1fe0*/  IMAD R15, R23.reuse, UR7, R4 ;  /* 0x00000007170f7c24 */ /* 0x040fe2000f8e0204 */
[----:B------:R-:W-:Y:S01]  /*1ff0*/  LOP3.LUT R169, R6, R3, R10, 0xfe, !PT ;  /* 0x0000000306a97212 */ /* 0x000fe200078efe0a */
[----:B------:R-:W-:-:S04]  /*2000*/  IMAD.WIDE.U32 R4, R23, UR6, R8 ;  /* 0x0000000617047c25 */ /* 0x000fc8000f8e0008 */
[----:B------:R-:W-:Y:S02]  /*2010*/  IMAD.IADD R5, R5, 0x1, R15 ;  /* 0x0000000105057824 */ /* 0x000fe400078e020f */
[----:B------:R-:W-:Y:S02]  /*2020*/  IMAD.IADD R3, R13, 0x1, -R152 ;  /* 0x000000010d037824 */ /* 0x000fe400078e0a98 */
[----:B------:R-:W-:Y:S01]  /*2030*/  IMAD.MOV.U32 R153, RZ, RZ, -0x1 ;  /* 0xffffffffff997424 */ /* 0x000fe200078e00ff */
[----:B------:R-:W-:Y:S06]  /*2040*/  @P0 BRA `(.L_x_32) ;  /* 0x0000006000d00947 */ /* 0x000fec0003800000 */
[----:B------:R-:W0:Y:S01]  /*2050*/  LDC.64 R10, c[0x0][0x5c8] ;  /* 0x00017200ff0a7b82 */ /* 0x000e220000000a00 */
[----:B-----5:R-:W-:Y:S01]  /*2060*/  FSETP.NEU.AND P0, PT, R155, RZ, PT ;  /* 0x000000ff9b00720b */ /* 0x020fe20003f0d000 */
[----:B------:R-:W-:Y:S01]  /*2070*/  BSSY B0, `(.L_x_32) ;  /* 0x0000631000007945 */ /* 0x000fe20003800000 */
[----:B------:R-:W-:-:S04]  /*2080*/  ISETP.GT.AND P1, PT, R3, RZ, PT ;  /* 0x000000ff0300720c */ /* 0x000fc80003f24270 */
[----:B------:R-:W-:Y:S01]  /*2090*/  ISETP.GT.AND P3, PT, R0, RZ, P1 ;  /* 0x000000ff0000720c */ /* 0x000fe20000f64270 */
[-C--:B0-----:R-:W-:Y:S02]  /*20a0*/  IMAD R12, R7, R10.reuse, RZ ;  /* 0x0000000a070c7224 */ /* 0x081fe400078e02ff */
[----:B------:R-:W-:-:S04]  /*20b0*/  IMAD.WIDE.U32 R162, R169, R10, R4 ;  /* 0x0000000aa9a27225 */ /* 0x000fc800078e0004 */
[----:B------:R-:W-:-:S04]  /*20c0*/  IMAD R5, R169, R11, R12 ;  /* 0x0000000ba9057224 */ /* 0x000fc800078e020c */
[----:B------:R-:W-:Y:S01]  /*20d0*/  IMAD.IADD R171, R163, 0x1, R5 ;  /* 0x00000001a3ab7824 */ /* 0x000fe200078e0205 */
[----:B------:R-:W-:Y:S06]  /*20e0*/  @!P0 BRA `(.L_x_33) ;  /* 0x00000044008c8947 */ /* 0x000fec0003800000 */
[----:B------:R-:W0:Y:S01]  /*20f0*/  LDC.64 R14, c[0x0][0x5b8] ;  /* 0x00016e00ff0e7b82 */ /* 0x000e220000000a00 */
[----:B------:R-:W-:-:S07]  /*2100*/  ULDC.64 UR4, c[0x0][0x5c0] ;  /* 0x0001700000047ab9 */ /* 0x000fce0000000a00 */
[----:B------:R-:W1:Y:S08]  /*2110*/  LDC.64 R166, c[0x0][0x5b0] ;  /* 0x00016c00ffa67b82 */ /* 0x000e700000000a00 */
[----:B------:R-:W2:Y:S01]  /*2120*/  LDC.64 R12, c[0x0][0x5a8] ;  /* 0x00016a00ff0c7b82 */ /* 0x000ea20000000a00 */
[-C--:B0-----:R-:W-:Y:S02]  /*2130*/  IMAD R4, R21, R14.reuse, RZ ;  /* 0x0000000e15047224 */ /* 0x081fe400078e02ff */
[----:B------:R-:W-:-:S04]  /*2140*/  IMAD.WIDE.U32 R20, R23, R14, R8 ;  /* 0x0000000e17147225 */ /* 0x000fc800078e0008 */
[----:B------:R-:W-:Y:S02]  /*2150*/  IMAD R163, R23, R15, R4 ;  /* 0x0000000f17a37224 */ /* 0x000fe400078e0204 */
[-C--:B-1----:R-:W-:Y:S02]  /*2160*/  IMAD R6, R7, R166.reuse, RZ ;  /* 0x000000a607067224 */ /* 0x082fe400078e02ff */
[----:B------:R-:W-:Y:S02]  /*2170*/  IMAD.IADD R21, R21, 0x1, R163 ;  /* 0x0000000115157824 */ /* 0x000fe400078e02a3 */
[C---:B------:R-:W-:Y:S02]  /*2180*/  IMAD R165, R169.reuse, R167, R6 ;  /* 0x000000a7a9a57224 */ /* 0x040fe400078e0206 */
[----:B------:R-:W-:-:S04]  /*2190*/  IMAD.WIDE.U32 R4, R169, R166, R20 ;  /* 0x000000a6a9047225 */ /* 0x000fc800078e0014 */
[----:B------:R-:W-:Y:S01]  /*21a0*/  IMAD.IADD R5, R5, 0x1, R165 ;  /* 0x0000000105057824 */ /* 0x000fe200078e02a5 */
[----:B--2---:R-:W-:-:S04]  /*21b0*/  LEA R6, P0, R4, R12, 0x2 ;  /* 0x0000000c04067211 */ /* 0x004fc800078010ff */
[----:B------:R-:W-:-:S05]  /*21c0*/  LEA.HI.X R7, R4, R13, R5, 0x2, P0 ;  /* 0x0000000d04077211 */ /* 0x000fca00000f1405 */
[----:B------:R0:W2:Y:S01]  /*21d0*/  @P3 LDG.E.LTC128B R152, desc[UR36][R6.64] ;  /* 0x0000002406983981 */ /* 0x0000a2000c1e1920 */
[----:B------:R-:W-:Y:S01]  /*21e0*/  IMAD.WIDE.U32 R4, R169, R166, R8 ;  /* 0x000000a6a9047225 */ /* 0x000fe200078e0008 */
[----:B------:R-:W-:Y:S01]  /*21f0*/  SHF.L.U64.HI R161, R166, 0x3, R167 ;  /* 0x00000003a6a17819 */ /* 0x000fe200000102a7 */
[----:B------:R-:W-:Y:S01]  /*2200*/  BSSY B1, `(.L_x_34) ;  /* 0x0000016000017945 */ /* 0x000fe20003800000 */
[----:B------:R-:W-:Y:S01]  /*2210*/  ISETP.GT.AND P1, PT, R0, 0x8, P1 ;  /* 0x000000080000780c */ /* 0x000fe20000f24270 */
[----:B------:R-:W-:Y:S02]  /*2220*/  IMAD.IADD R5, R165, 0x1, R5 ;  /* 0x00000001a5057824 */ /* 0x000fe400078e0205 */
[----:B------:R-:W-:Y:S02]  /*2230*/  IMAD.SHL.U32 R160, R166, 0x8, RZ ;  /* 0x00000008a6a07824 */ /* 0x000fe400078e00ff */
[----:B------:R-:W-:Y:S01]  /*2240*/  IMAD.WIDE.U32 R158, R23, R14, R4 ;  /* 0x0000000e179e7225 */ /* 0x000fe200078e0004 */
[----:B------:R-:W-:-:S03]  /*2250*/  LEA R4, P0, R162, UR4, 0x2 ;  /* 0x00000004a2047c11 */ /* 0x000fc6000f8010ff */
[----:B0-----:R-:W-:Y:S01]  /*2260*/  IMAD.IADD R7, R163, 0x1, R159 ;  /* 0x00000001a3077824 */ /* 0x001fe200078e029f */
[----:B------:R-:W-:Y:S01]  /*2270*/  LEA R6, P2, R158, R12, 0x2 ;  /* 0x0000000c9e067211 */ /* 0x000fe200078410ff */
[----:B------:R-:W-:Y:S01]  /*2280*/  IMAD.WIDE.U32 R160, R169, R166, R160 ;  /* 0x000000a6a9a07225 */ /* 0x000fe200078e00a0 */
[----:B------:R-:W-:Y:S02]  /*2290*/  LEA.HI.X R5, R162, UR5, R171, 0x2, P0 ;  /* 0x00000005a2057c11 */ /* 0x000fe400080f14ab */
[----:B------:R-:W-:Y:S01]  /*22a0*/  LEA.HI.X R7, R158, R13, R7, 0x2, P2 ;  /* 0x0000000d9e077211 */ /* 0x000fe200010f1407 */
[----:B------:R-:W-:Y:S01]  /*22b0*/  IMAD.IADD R165, R165, 0x1, R161 ;  /* 0x00000001a5a57824 */ /* 0x000fe200078e02a1 */
[----:B------:R-:W-:-:S04]  /*22c0*/  ISETP.GT.AND P2, PT, R3, 0x1, PT ;  /* 0x000000010300780c */ /* 0x000fc80003f44270 */
[----:B------:R-:W-:Y:S01]  /*22d0*/  ISETP.GT.AND P4, PT, R0, RZ, P2 ;  /* 0x000000ff0000720c */ /* 0x000fe20001784270 */
[----:B--2---:R-:W-:-:S04]  /*22e0*/  FMUL R15, R152, R155 ;  /* 0x0000009b980f7220 */ /* 0x004fc80000400000 */
[----:B------:R-:W-:Y:S01]  /*22f0*/  FFMA R159, R24, R154, R15 ;  /* 0x0000009a189f7223 */ /* 0x000fe2000000000f */
[----:B------:R-:W-:-:S04]  /*2300*/  IADD3 R15, P0, R20, R160, RZ ;  /* 0x000000a0140f7210 */ /* 0x000fc80007f1e0ff */
[----:B------:R0:W-:Y:S01]  /*2310*/  @P3 STG.E desc[UR36][R4.64], R159 ;  /* 0x0000009f04003986 */ /* 0x0001e2000c101924 */
[----:B------:R-:W-:Y:S01]  /*2320*/  LEA R20, P3, R15, R12, 0x2 ;  /* 0x0000000c0f147211 */ /* 0x000fe200078610ff */
[----:B------:R-:W-:Y:S01]  /*2330*/  IMAD.X R158, R165, 0x1, R21, P0 ;  /* 0x00000001a59e7824 */ /* 0x000fe200000e0615 */
[----:B------:R-:W-:Y:S11]  /*2340*/  @!P4 BRA `(.L_x_35) ;  /* 0x000000000004c947 */ /* 0x000ff60003800000 */
[----:B------:R1:W5:Y:S02]  /*2350*/  LDG.E.LTC128B R152, desc[UR36][R6.64+0x4] ;  /* 0x0000042406987981 */ /* 0x000364000c1e1920 */
.L_x_35:
[----:B------:R-:W-:Y:S05]  /*2360*/  BSYNC B1 ;  /* 0x0000000000017941 */ /* 0x000fea0003800000 */
.L_x_34:
[----:B-----5:R-:W-:Y:S01]  /*2370*/  FMUL R24, R152, R155 ;  /* 0x0000009b98187220 */ /* 0x020fe20000400000 */
[----:B------:R-:W-:-:S03]  /*2380*/  LEA.HI.X R21, R15, R13, R158, 0x2, P3 ;  /* 0x0000000d0f157211 */ /* 0x000fc600018f149e */
[----:B------:R-:W-:-:S05]  /*2390*/  FFMA R25, R25, R154, R24 ;  /* 0x0000009a19197223 */ /* 0x000fca0000000018 */
[----:B------:R2:W-:Y:S04]  /*23a0*/  @P4 STG.E desc[UR36][R4.64+0x4], R25 ;  /* 0x0000041904004986 */ /* 0x0005e8000c101924 */
[----:B------:R-:W3:Y:S01]  /*23b0*/  @P1 LDG.E.LTC128B R152, desc[UR36][R20.64] ;  /* 0x0000002414981981 */ /* 0x000ee2000c1e1920 */
[----:B------:R-:W-:Y:S01]  /*23c0*/  IADD3 R8, P0, R8, R160, RZ ;  /* 0x000000a008087210 */ /* 0x000fe20007f1e0ff */
[----:B------:R-:W-:Y:S01]  /*23d0*/  BSSY B1, `(.L_x_36) ;  /* 0x0000010000017945 */ /* 0x000fe20003800000 */
[C---:B------:R-:W-:Y:S02]  /*23e0*/  SHF.L.U64.HI R11, R10.reuse, 0x5, R11 ;  /* 0x000000050a0b7819 */ /* 0x040fe4000001020b */
[----:B------:R-:W-:Y:S01]  /*23f0*/  LEA R10, P3, R10, R4, 0x5 ;  /* 0x000000040a0a7211 */ /* 0x000fe200078628ff */
[----:B------:R-:W-:Y:S01]  /*2400*/  IMAD.X R9, R9, 0x1, R165, P0 ;  /* 0x0000000109097824 */ /* 0x000fe200000e06a5 */
[----:B------:R-:W-:-:S02]  /*2410*/  ISETP.GT.AND P2, PT, R0, 0x8, P2 ;  /* 0x000000080000780c */ /* 0x000fc40001744270 */
[----:B------:R-:W-:Y:S01]  /*2420*/  ISETP.GT.AND P0, PT, R3, 0x8, PT ;  /* 0x000000080300780c */ /* 0x000fe20003f04270 */
[----:B------:R-:W-:-:S04]  /*2430*/  IMAD.WIDE.U32 R14, R23, R14, R8 ;  /* 0x0000000e170e7225 */ /* 0x000fc800078e0008 */
[----:B------:R-:W-:Y:S01]  /*2440*/  IMAD.X R11, R11, 0x1, R5, P3 ;  /* 0x000000010b0b7824 */ /* 0x000fe200018e0605 */
[----:B------:R-:W-:Y:S01]  /*2450*/  LEA R8, P4, R14, R12, 0x2 ;  /* 0x0000000c0e087211 */ /* 0x000fe200078810ff */
[----:B------:R-:W-:Y:S02]  /*2460*/  IMAD.IADD R15, R163, 0x1, R15 ;  /* 0x00000001a30f7824 */ /* 0x000fe400078e020f */
[----:B---3--:R-:W-:-:S04]  /*2470*/  FMUL R9, R152, R155 ;  /* 0x0000009b98097220 */ /* 0x008fc80000400000 */
[----:B------:R-:W-:Y:S01]  /*2480*/  FFMA R21, R26, R154, R9 ;  /* 0x0000009a1a157223 */ /* 0x000fe20000000009 */
[----:B------:R-:W-:-:S04]  /*2490*/  LEA.HI.X R9, R14, R13, R15, 0x2, P4 ;  /* 0x0000000d0e097211 */ /* 0x000fc800020f140f */
[----:B------:R2:W-:Y:S01]  /*24a0*/  @P1 STG.E desc[UR36][R10.64], R21 ;  /* 0x000000150a001986 */ /* 0x0005e2000c101924 */
[----:B------:R-:W-:Y:S05]  /*24b0*/  @!P2 BRA `(.L_x_37) ;  /* 0x000000000004a947 */ /* 0x000fea0003800000 */
[----:B------:R3:W5:Y:S02]  /*24c0*/  LDG.E.LTC128B R152, desc[UR36][R8.64+0x4] ;  /* 0x0000042408987981 */ /* 0x000764000c1e1920 */
.L_x_37:
[----:B------:R-:W-:Y:S05]  /*24d0*/  BSYNC B1 ;  /* 0x0000000000017941 */ /* 0x000fea0003800000 */
.L_x_36:
[----:B-----5:R-:W-:Y:S01]  /*24e0*/  FMUL R12, R152, R155 ;  /* 0x0000009b980c7220 */ /* 0x020fe20000400000 */
[----:B------:R-:W-:Y:S01]  /*24f0*/  ISETP.GT.AND P3, PT, R0, RZ, P0 ;  /* 0x000000ff0000720c */ /* 0x000fe20000764270 */
[----:B------:R-:W-:Y:S01]  /*2500*/  BSSY B1, `(.L_x_38) ;  /* 0x0000006000017945 */ /* 0x000fe20003800000 */
[----:B------:R-:W-:Y:S01]  /*2510*/  ISETP.GT.AND P1, PT, R3, 0x9, PT ;  /* 0x000000090300780c */ /* 0x000fe20003f24270 */
[----:B------:R-:W-:-:S05]  /*2520*/  FFMA R27, R27, R154, R12 ;  /* 0x0000009a1b1b7223 */ /* 0x000fca000000000c */
[----:B------:R4:W-:Y:S05]  /*2530*/  @P2 STG.E desc[UR36][R10.64+0x4], R27 ;  /* 0x0000041b0a002986 */ /* 0x0009ea000c101924 */
[----:B------:R-:W-:Y:S05]  /*2540*/  @!P3 BRA `(.L_x_39) ;  /* 0x000000000004b947 */ /* 0x000fea0003800000 */
[----:B------:R0:W5:Y:S02]  /*2550*/  LDG.E.LTC128B R152, desc[UR36][R6.64+0x20] ;  /* 0x0000202406987981 */ /* 0x000164000c1e1920 */
.L_x_39:
[----:B------:R-:W-:Y:S05]  /*2560*/  BSYNC B1 ;  /* 0x0000000000017941 */ /* 0x000fea0003800000 */
.L_x_38:
[----:B-----5:R-:W-:Y:S01]  /*2570*/  FMUL R13, R152, R155 ;  /* 0x0000009b980d7220 */ /* 0x020fe20000400000 */
[----:B------:R-:W-:Y:S01]  /*2580*/  ISETP.GT.AND P2, PT, R0, RZ, P1 ;  /* 0x000000ff0000720c */ /* 0x000fe20000f44270 */
[----:B------:R-:W-:Y:S02]  /*2590*/  BSSY B1, `(.L_x_40) ;  /* 0x0000005000017945 */ /* 0x000fe40003800000 */
[----:B------:R-:W-:-:S05]  /*25a0*/  FFMA R13, R28, R154, R13 ;  /* 0x0000009a1c0d7223 */ /* 0x000fca000000000d */
[----:B------:R0:W-:Y:S05]  /*25b0*/  @P3 STG.E desc[UR36][R4.64+0x20], R13 ;  /* 0x0000200d04003986 */ /* 0x0001ea000c101924 */
[----:B------:R-:W-:Y:S05]  /*25c0*/  @!P2 BRA `(.L_x_41) ;  /* 0x000000000004a947 */ /* 0x000fea0003800000 */
[----:B------:R0:W5:Y:S02]  /*25d0*/  LDG.E.LTC128B R152, desc[UR36][R6.64+0x24] ;  /* 0x0000242406987981 */ /* 0x000164000c1e1920 */
.L_x_41:
[----:B------:R-:W-:Y:S05]  /*25e0*/  BSYNC B1 ;  /* 0x0000000000017941 */ /* 0x000fea0003800000 */
.L_x_40:
[----:B-----5:R-:W-:Y:S01]  /*25f0*/  FMUL R12, R152, R155 ;  /* 0x0000009b980c7220 */ /* 0x020fe20000400000 */
[----:B------:R-:W-:Y:S01]  /*2600*/  ISETP.GT.AND P0, PT, R0, 0x8, P0 ;  /* 0x000000080000780c */ /* 0x000fe20000704270 */
[----:B------:R-:W-:Y:S02]  /*2610*/  BSSY B1, `(.L_x_42) ;  /* 0x0000005000017945 */ /* 0x000fe40003800000 */
[----:B------:R-:W-:-:S05]  /*2620*/  FFMA R29, R29, R154, R12 ;  /* 0x0000009a1d1d7223 */ /* 0x000fca000000000c */
[----:B------:R0:W-:Y:S05]  /*2630*/  @P2 STG.E desc[UR36][R4.64+0x24], R29 ;  /* 0x0000241d04002986 */ /* 0x0001ea000c101924 */
[----:B------:R-:W-:Y:S05]  /*2640*/  @!P0 BRA `(.L_x_43) ;  /* 0x0000000000048947 */ /* 0x000fea0003800000 */
[----:B------:R0:W5:Y:S02]  /*2650*/  LDG.E.LTC128B R152, desc[UR36][R8.64+0x20] ;  /* 0x0000202408987981 */ /* 0x000164000c1e1920 */
.L_x_43:
[----:B------:R-:W-:Y:S05]  /*2660*/  BSYNC B1 ;  /* 0x0000000000017941 */ /* 0x000fea0003800000 */
.L_x_42:
[----:B0----5:R-:W-:Y:S01]  /*2670*/  FMUL R13, R152, R155 ;  /* 0x0000009b980d7220 */ /* 0x021fe20000400000 */
[----:B------:R-:W-:Y:S01]  /*2680*/  ISETP.GT.AND P2, PT, R0, 0x8, P1 ;  /* 0x000000080000780c */ /* 0x000fe20000f44270 */
[----:B------:R-:W-:Y:S01]  /*2690*/  BSSY B1, `(.L_x_44) ;  /* 0x0000006000017945 */ /* 0x000fe20003800000 */
[----:B------:R-:W-:Y:S01]  /*26a0*/  ISETP.GT.AND P1, PT, R3, 0x10, PT ;  /* 0x000000100300780c */ /* 0x000fe20003f24270 */
[----:B------:R-:W-:-:S05]  /*26b0*/  FFMA R13, R30, R154, R13 ;  /* 0x0000009a1e0d7223 */ /* 0x000fca000000000d */
[----:B------:R0:W-:Y:S05]  /*26c0*/  @P0 STG.E desc[UR36][R10.64+0x20], R13 ;  /* 0x0000200d0a000986 */ /* 0x0001ea000c101924 */
[----:B------:R-:W-:Y:S05]  /*26d0*/  @!P2 BRA `(.L_x_45) ;  /* 0x000000000004a947 */ /* 0x000fea0003800000 */
[----:B------:R0:W5:Y:S02]  /*26e0*/  LDG.E.LTC128B R152, desc[UR36][R8.64+0x24] ;  /* 0x0000242408987981 */ /* 0x000164000c1e1920 */
.L_x_45:
[----:B------:R-:W-:Y:S05]  /*26f0*/  BSYNC B1 ;  /* 0x0000000000017941 */ /* 0x000fea0003800000 */
.L_x_44:
        /* <DEDUP_REMOVED lines=8> */
.L_x_47:
[----:B------:R-:W-:Y:S05]  /*2780*/  BSYNC B1 ;  /* 0x0000000000017941 */ /* 0x000fea0003800000 */
.L_x_46:
[----:B0----5:R-:W-:Y:S01]  /*2790*/  FMUL R13, R152, R155 ;  /* 0x0000009b980d7220 */ /* 0x021fe20000400000 */
[----:B------:R-:W-:Y:S01]  /*27a0*/  ISETP.GT.AND P4, PT, R0, RZ, P0 ;  /* 0x000000ff0000720c */ /* 0x000fe20000784270 */
[----:B------:R-:W-:Y:S02]  /*27b0*/  BSSY B1, `(.L_x_48) ;  /* 0x0000005000017945 */ /* 0x000fe40003800000 */
[----:B------:R-:W-:-:S05]  /*27c0*/  FFMA R13, R32, R154, R13 ;  /* 0x0000009a200d7223 */ /* 0x000fca000000000d */
[----:B------:R0:W-:Y:S05]  /*27d0*/  @P3 STG.E desc[UR36][R4.64+0x40], R13 ;  /* 0x0000400d04003986 */ /* 0x0001ea000c101924 */
[----:B------:R-:W-:Y:S05]  /*27e0*/  @!P4 BRA `(.L_x_49) ;  /* 0x000000000004c947 */ /* 0x000fea0003800000 */
[----:B------:R0:W5:Y:S02]  /*27f0*/  LDG.E.LTC128B R152, desc[UR36][R6.64+0x44] ;  /* 0x0000442406987981 */ /* 0x000164000c1e1920 */
.L_x_49:
[----:B------:R-:W-:Y:S05]  /*2800*/  BSYNC B1 ;  /* 0x0000000000017941 */ /* 0x000fea0003800000 */
.L_x_48:
[----:B-----5:R-:W-:Y:S01]  /*2810*/  FMUL R12, R152, R155 ;  /* 0x0000009b980c7220 */ /* 0x020fe20000400000 */
[----:B------:R-:W-:Y:S01]  /*2820*/  ISETP.GT.AND P2, PT, R0, 0x8, P1 ;  /* 0x000000080000780c */ /* 0x000fe20000f44270 */
[----:B------:R-:W-:Y:S02]  /*2830*/  BSSY B1, `(.L_x_50) ;  /* 0x0000005000017945 */ /* 0x000fe40003800000 */
[----:B------:R-:W-:-:S05]  /*2840*/  FFMA R33, R33, R154, R12 ;  /* 0x0000009a21217223 */ /* 0x000fca000000000c */
[----:B------:R0:W-:Y:S05]  /*2850*/  @P4 STG.E desc[UR36][R4.64+0x44], R33 ;  /* 0x0000442104004986 */ /* 0x0001ea000c101924 */
[----:B------:R-:W-:Y:S05]  /*2860*/  @!P2 BRA `(.L_x_51) ;  /* 0x000000000004a947 */ /* 0x000fea0003800000 */
[----:B------:R0:W5:Y:S02]  /*2870*/  LDG.E.LTC128B R152, desc[UR36][R8.64+0x40] ;  /* 0x0000402408987981 */ /* 0x000164000c1e1920 */
.L_x_51:
[----:B------:R-:W-:Y:S05]  /*2880*/  BSYNC B1 ;  /* 0x0000000000017941 */ /* 0x000fea0003800000 */
.L_x_50:
        /* <DEDUP_REMOVED lines=8> */
.L_x_53:
[----:B------:R-:W-:Y:S05]  /*2910*/  BSYNC B1 ;  /* 0x0000000000017941 */ /* 0x000fea0003800000 */
.L_x_52:
        /* <DEDUP_REMOVED lines=8> */
.L_x_55:
[----:B------:R-:W-:Y:S05]  /*29a0*/  BSYNC B1 ;  /* 0x0000000000017941 */ /* 0x000fea0003800000 */
.L_x_54:
[----:B0----5:R-:W-:Y:S01]  /*29b0*/  FMUL R13, R152, R155 ;  /* 0x0000009b980d7220 */ /* 0x021fe20000400000 */
[----:B------:R-:W-:Y:S01]  /*29c0*/  ISETP.GT.AND P3, PT, R0, RZ, P0 ;  /* 0x000000ff0000720c */ /* 0x000fe20000764270 */
[----:B------:R-:W-:Y:S02]  /*29d0*/  BSSY B1, `(.L_x_56) ;  /* 0x0000005000017945 */ /* 0x000fe40003800000 */
[----:B------:R-:W-:-:S05]  /*29e0*/  FFMA R13, R36, R154, R13 ;  /* 0x0000009a240d7223 */ /* 0x000fca000000000d */
[----:B------:R0:W-:Y:S05]  /*29f0*/  @P2 STG.E desc[UR36][R4.64+0x60], R13 ;  /* 0x0000600d04002986 */ /* 0x0001ea000c101924 */
[----:B------:R-:W-:Y:S05]  /*2a00*/  @!P3 BRA `(.L_x_57) ;  /* 0x000000000004b947 */ /* 0x000fea0003800000 */
[----:B------:R0:W5:Y:S02]  /*2a10*/  LDG.E.LTC128B R152, desc[UR36][R6.64+0x64] ;  /* 0x0000642406987981 */ /* 0x000164000c1e1920 */
.L_x_57:
[----:B------:R-:W-:Y:S05]  /*2a20*/  BSYNC B1 ;  /* 0x0000000000017941 */ /* 0x000fea0003800000 */
.L_x_56:
[----:B-----5:R-:W-:Y:S01]  /*2a30*/  FMUL R12, R152, R155 ;  /* 0x0000009b980c7220 */ /* 0x020fe20000400000 */
[----:B------:R-:W-:Y:S01]  /*2a40*/  ISETP.GT.AND P2, PT, R0, 0x8, P1 ;  /* 0x000000080000780c */ /* 0x000fe20000f44270 */
[----:B------:R-:W-:Y:S02]  /*2a50*/  BSSY B1, `(.L_x_58) ;  /* 0x0000005000017945 */ /* 0x000fe40003800000 */
[----:B------:R-:W-:-:S05]  /*2a60*/  FFMA R37, R37, R154, R12 ;  /* 0x0000009a25257223 */ /* 0x000fca000000000c */
[----:B------:R0:W-:Y:S05]  /*2a70*/  @P3 STG.E desc[UR36][R4.64+0x64], R37 ;  /* 0x0000642504003986 */ /* 0x0001ea000c101924 */
[----:B------:R-:W-:Y:S05]  /*2a80*/  @!P2 BRA `(.L_x_59) ;  /* 0x000000000004a947 */ /* 0x000fea0003800000 */
[----:B------:R0:W5:Y:S02]  /*2a90*/  LDG.E.LTC128B R152, desc[UR36][R8.64+0x60] ;  /* 0x0000602408987981 */ /* 0x000164000c1e1920 */
.L_x_59:
[----:B------:R-:W-:Y:S05]  /*2aa0*/  BSYNC B1 ;  /* 0x0000000000017941 */ /* 0x000fea0003800000 */
.L_x_58:
        /* <DEDUP_REMOVED lines=8> */
.L_x_61:
[----:B------:R-:W-:Y:S05]  /*2b30*/  BSYNC B1 ;  /* 0x0000000000017941 */ /* 0x000fea0003800000 */
.L_x_60:
        /* <DEDUP_REMOVED lines=8> */
.L_x_63:
[----:B------:R-:W-:Y:S05]  /*2bc0*/  BSYNC B1 ;  /* 0x0000000000017941 */ /* 0x000fea0003800000 */
.L_x_62:
[----:B0----5:R-:W-:Y:S01]  /*2bd0*/  FMUL R13, R152, R155 ;  /* 0x0000009b980d7220 */ /* 0x021fe20000400000 */
[----:B------:R-:W-:Y:S01]  /*2be0*/  ISETP.GT.AND P3, PT, R0, RZ, P0 ;  /* 0x000000ff0000720c */ /* 0x000fe20000764270 */
[----:B------:R-:W-:Y:S02]  /*2bf0*/  BSSY B1, `(.L_x_64) ;  /* 0x0000005000017945 */ /* 0x000fe40003800000 */
[----:B------:R-:W-:-:S05]  /*2c00*/  FFMA R13, R40, R154, R13 ;  /* 0x0000009a280d7223 */ /* 0x000fca000000000d */
[----:B------:R0:W-:Y:S05]  /*2c10*/  @P2 STG.E desc[UR36][R4.64+0x80], R13 ;  /* 0x0000800d04002986 */ /* 0x0001ea000c101924 */
[----:B------:R-:W-:Y:S05]  /*2c20*/  @!P3 BRA `(.L_x_65) ;  /* 0x000000000004b947 */ /* 0x000fea0003800000 */
[----:B------:R0:W5:Y:S02]  /*2c30*/  LDG.E.LTC128B R152, desc[UR36][R6.64+0x84] ;  /* 0x0000842406987981 */ /* 0x000164000c1e1920 */
.L_x_65:
[----:B------:R-:W-:Y:S05]  /*2c40*/  BSYNC B1 ;  /* 0x0000000000017941 */ /* 0x000fea0003800000 */
.L_x_64:
[----:B-----5:R-:W-:Y:S01]  /*2c50*/  FMUL R12, R152, R155 ;  /* 0x0000009b980c7220 */ /* 0x020fe20000400000 */
[----:B------:R-:W-:Y:S01]  /*2c60*/  ISETP.GT.AND P2, PT, R0, 0x8, P1 ;  /* 0x000000080000780c */ /* 0x000fe20000f44270 */
[----:B------:R-:W-:Y:S02]  /*2c70*/  BSSY B1, `(.L_x_66) ;  /* 0x0000005000017945 */ /* 0x000fe40003800000 */
[----:B------:R-:W-:-:S05]  /*2c80*/  FFMA R41, R41, R154, R12 ;  /* 0x0000009a29297223 */ /* 0x000fca000000000c */
[----:B------:R0:W-:Y:S05]  /*2c90*/  @P3 STG.E desc[UR36][R4.64+0x84], R41 ;  /* 0x0000842904003986 */ /* 0x0001ea000c101924 */
[----:B------:R-:W-:Y:S05]  /*2ca0*/  @!P2 BRA `(.L_x_67) ;  /* 0x000000000004a947 */ /* 0x000fea0003800000 */
[----:B------:R0:W5:Y:S02]  /*2cb0*/  LDG.E.LTC128B R152, desc[UR36][R8.64+0x80] ;  /* 0x0000802408987981 */ /* 0x000164000c1e1920 */
.L_x_67:
[----:B------:R-:W-:Y:S05]  /*2cc0*/  BSYNC B1 ;  /* 0x0000000000017941 */ /* 0x000fea0003800000 */
.L_x_66:
        /* <DEDUP_REMOVED lines=8> */
.L_x_69:
[----:B------:R-:W-:Y:S05]  /*2d50*/  BSYNC B1 ;  /* 0x0000000000017941 */ /* 0x000fea0003800000 */
.L_x_68:
        /* <DEDUP_REMOVED lines=8> */
.L_x_71:
[----:B------:R-:W-:Y:S05]  /*2de0*/  BSYNC B1 ;  /* 0x0000000000017941 */ /* 0x000fea0003800000 */
.L_x_70:
[----:B0----5:R-:W-:Y:S01]  /*2df0*/  FMUL R13, R152, R155 ;  /* 0x0000009b980d7220 */ /* 0x021fe20000400000 */
[----:B------:R-:W-:Y:S01]  /*2e00*/  ISETP.GT.AND P3, PT, R0, RZ, P0 ;  /* 0x000000ff0000720c */ /* 0x000fe20000764270 */
[----:B------:R-:W-:Y:S02]  /*2e10*/  BSSY B1, `(.L_x_72) ;  /* 0x0000005000017945 */ /* 0x000fe40003800000 */
[----:B------:R-:W-:-:S05]  /*2e20*/  FFMA R13, R44, R154, R13 ;  /* 0x0000009a2c0d7223 */ /* 0x000fca000000000d */
[----:B------:R0:W-:Y:S05]  /*2e30*/  @P2 STG.E desc[UR36][R4.64+0xa0], R13 ;  /* 0x0000a00d04002986 */ /* 0x0001ea000c101924 */
[----:B------:R-:W-:Y:S05]  /*2e40*/  @!P3 BRA `(.L_x_73) ;  /* 0x000000000004b947 */ /* 0x000fea0003800000 */
[----:B------:R0:W5:Y:S02]  /*2e50*/  LDG.E.LTC128B R152, desc[UR36][R6.64+0xa4] ;  /* 0x0000a42406987981 */ /* 0x000164000c1e1920 */
.L_x_73:
[----:B------:R-:W-:Y:S05]  /*2e60*/  BSYNC B1 ;  /* 0x0000000000017941 */ /* 0x000fea0003800000 */
.L_x_72:
[----:B-----5:R-:W-:Y:S01]  /*2e70*/  FMUL R12, R152, R155 ;  /* 0x0000009b980c7220 */ /* 0x020fe20000400000 */
[----:B------:R-:W-:Y:S01]  /*2e80*/  ISETP.GT.AND P2, PT, R0, 0x8, P1 ;  /* 0x000000080000780c */ /* 0x000fe20000f44270 */
[----:B------:R-:W-:Y:S02]  /*2e90*/  BSSY B1, `(.L_x_74) ;  /* 0x0000005000017945 */ /* 0x000fe40003800000 */
[----:B------:R-:W-:-:S05]  /*2ea0*/  FFMA R45, R45, R154, R12 ;  /* 0x0000009a2d2d7223 */ /* 0x000fca000000000c */
[----:B------:R0:W-:Y:S05]  /*2eb0*/  @P3 STG.E desc[UR36][R4.64+0xa4], R45 ;  /* 0x0000a42d04003986 */ /* 0x0001ea000c101924 */
[----:B------:R-:W-:Y:S05]  /*2ec0*/  @!P2 BRA `(.L_x_75) ;  /* 0x000000000004a947 */ /* 0x000fea0003800000 */
[----:B------:R0:W5:Y:S02]  /*2ed0*/  LDG.E.LTC128B R152, desc[UR36][R8.64+0xa0] ;  /* 0x0000a02408987981 */ /* 0x000164000c1e1920 */
.L_x_75:
[----:B------:R-:W-:Y:S05]  /*2ee0*/  BSYNC B1 ;  /* 0x0000000000017941 */ /* 0x000fea0003800000 */
.L_x_74:
        /* <DEDUP_REMOVED lines=8> */
.L_x_77:
[----:B------:R-:W-:Y:S05]  /*2f70*/  BSYNC B1 ;  /* 0x0000000000017941 */ /* 0x000fea0003800000 */
.L_x_76:
        /* <DEDUP_REMOVED lines=8> */
.L_x_79:
[----:B------:R-:W-:Y:S05]  /*3000*/  BSYNC B1 ;  /* 0x0000000000017941 */ /* 0x000fea0003800000 */
.L_x_78:
[----:B0----5:R-:W-:Y:S01]  /*3010*/  FMUL R13, R152, R155 ;  /* 0x0000009b980d7220 */ /* 0x021fe20000400000 */
[----:B------:R-:W-:Y:S01]  /*3020*/  ISETP.GT.AND P3, PT, R0, RZ, P0 ;  /* 0x000000ff0000720c */ /* 0x000fe20000764270 */
[----:B------:R-:W-:Y:S02]  /*3030*/  BSSY B1, `(.L_x_80) ;  /* 0x0000005000017945 */ /* 0x000fe40003800000 */
[----:B------:R-:W-:-:S05]  /*3040*/  FFMA R13, R48, R154, R13 ;  /* 0x0000009a300d7223 */ /* 0x000fca000000000d */
[----:B------:R0:W-:Y:S05]  /*3050*/  @P2 STG.E desc[UR36][R4.64+0xc0], R13 ;  /* 0x0000c00d04002986 */ /* 0x0001ea000c101924 */
[----:B------:R-:W-:Y:S05]  /*3060*/  @!P3 BRA `(.L_x_81) ;  /* 0x000000000004b947 */ /* 0x000fea0003800000 */
[----:B------:R0:W5:Y:S02]  /*3070*/  LDG.E.LTC128B R152, desc[UR36][R6.64+0xc4] ;  /* 0x0000c42406987981 */ /* 0x000164000c1e1920 */
.L_x_81:
[----:B------:R-:W-:Y:S05]  /*3080*/  BSYNC B1 ;  /* 0x0000000000017941 */ /* 0x000fea0003800000 */
.L_x_80:
[----:B-----5:R-:W-:Y:S01]  /*3090*/  FMUL R12, R152, R155 ;  /* 0x0000009b980c7220 */ /* 0x020fe20000400000 */
[----:B------:R-:W-:Y:S01]  /*30a0*/  ISETP.GT.AND P2, PT, R0, 0x8, P1 ;  /* 0x000000080000780c */ /* 0x000fe20000f44270 */
[----:B------:R-:W-:Y:S02]  /*30b0*/  BSSY B1, `(.L_x_82) ;  /* 0x0000005000017945 */ /* 0x000fe40003800000 */
[----:B------:R-:W-:-:S05]  /*30c0*/  FFMA R49, R49, R154, R12 ;  /* 0x0000009a31317223 */ /* 0x000fca000000000c */
[----:B------:R0:W-:Y:S05]  /*30d0*/  @P3 STG.E desc[UR36][R4.64+0xc4], R49 ;  /* 0x0000c43104003986 */ /* 0x0001ea000c101924 */
[----:B------:R-:W-:Y:S05]  /*30e0*/  @!P2 BRA `(.L_x_83) ;  /* 0x000000000004a947 */ /* 0x000fea0003800000 */
[----:B------:R0:W5:Y:S02]  /*30f0*/  LDG.E.LTC128B R152, desc[UR36][R8.64+0xc0] ;  /* 0x0000c02408987981 */ /* 0x000164000c1e1920 */
.L_x_83:
[----:B------:R-:W-:Y:S05]  /*3100*/  BSYNC B1 ;  /* 0x0000000000017941 */ /* 0x000fea0003800000 */
.L_x_82:
        /* <DEDUP_REMOVED lines=8> */
.L_x_85:
[----:B------:R-:W-:Y:S05]  /*3190*/  BSYNC B1 ;  /* 0x0000000000017941 */ /* 0x000fea0003800000 */
.L_x_84:
        /* <DEDUP_REMOVED lines=8> */
.L_x_87:
[----:B------:R-:W-:Y:S05]  /*3220*/  BSYNC B1 ;  /* 0x0000000000017941 */ /* 0x000fea0003800000 */
.L_x_86:
[----:B0----5:R-:W-:Y:S01]  /*3230*/  FMUL R13, R152, R155 ;  /* 0x0000009b980d7220 */ /* 0x021fe20000400000 */
[----:B------:R-:W-:Y:S01]  /*3240*/  ISETP.GT.AND P3, PT, R0, RZ, P0 ;  /* 0x000000ff0000720c */ /* 0x000fe20000764270 */
[----:B------:R-:W-:Y:S02]  /*3250*/  BSSY B1, `(.L_x_88) ;  /* 0x0000005000017945 */ /* 0x000fe40003800000 */
[----:B------:R-:W-:-:S05]  /*3260*/  FFMA R13, R52, R154, R13 ;  /* 0x0000009a340d7223 */ /* 0x000fca000000000d */
[----:B------:R0:W-:Y:S05]  /*3270*/  @P2 STG.E desc[UR36][R4.64+0xe0], R13 ;  /* 0x0000e00d04002986 */ /* 0x0001ea000c101924 */
[----:B------:R-:W-:Y:S05]  /*3280*/  @!P3 BRA `(.L_x_89) ;  /* 0x000000000004b947 */ /* 0x000fea0003800000 */
[----:B------:R0:W5:Y:S02]  /*3290*/  LDG.E.LTC128B R152, desc[UR36][R6.64+0xe4] ;  /* 0x0000e42406987981 */ /* 0x000164000c1e1920 */
.L_x_89:
[----:B------:R-:W-:Y:S05]  /*32a0*/  BSYNC B1 ;  /* 0x0000000000017941 */ /* 0x000fea0003800000 */
.L_x_88:
[----:B-----5:R-:W-:Y:S01]  /*32b0*/  FMUL R12, R152, R155 ;  /* 0x0000009b980c7220 */ /* 0x020fe20000400000 */
[----:B------:R-:W-:Y:S01]  /*32c0*/  ISETP.GT.AND P2, PT, R0, 0x8, P1 ;  /* 0x000000080000780c */ /* 0x000fe20000f44270 */
[----:B------:R-:W-:Y:S02]  /*32d0*/  BSSY B1, `(.L_x_90) ;  /* 0x0000005000017945 */ /* 0x000fe40003800000 */
[----:B------:R-:W-:-:S05]  /*32e0*/  FFMA R53, R53, R154, R12 ;  /* 0x0000009a35357223 */ /* 0x000fca000000000c */
[----:B------:R0:W-:Y:S05]  /*32f0*/  @P3 STG.E desc[UR36][R4.64+0xe4], R53 ;  /* 0x0000e43504003986 */ /* 0x0001ea000c101924 */
[----:B------:R-:W-:Y:S05]  /*3300*/  @!P2 BRA `(.L_x_91) ;  /* 0x000000000004a947 */ /* 0x000fea0003800000 */
[----:B------:R0:W5:Y:S02]  /*3310*/  LDG.E.LTC128B R152, desc[UR36][R8.64+0xe0] ;  /* 0x0000e02408987981 */ /* 0x000164000c1e1920 */
.L_x_91:
[----:B------:R-:W-:Y:S05]  /*3320*/  BSYNC B1 ;  /* 0x0000000000017941 */ /* 0x000fea0003800000 */
.L_x_90:
        /* <DEDUP_REMOVED lines=8> */
.L_x_93:
[----:B------:R-:W-:Y:S05]  /*33b0*/  BSYNC B1 ;  /* 0x0000000000017941 */ /* 0x000fea0003800000 */
.L_x_92:
        /* <DEDUP_REMOVED lines=8> */
.L_x_95:
[----:B------:R-:W-:Y:S05]  /*3440*/  BSYNC B1 ;  /* 0x0000000000017941 */ /* 0x000fea0003800000 */
.L_x_94:
[----:B0----5:R-:W-:Y:S01]  /*3450*/  FMUL R13, R152, R155 ;  /* 0x0000009b980d7220 */ /* 0x021fe20000400000 */
[----:B------:R-:W-:Y:S01]  /*3460*/  ISETP.GT.AND P3, PT, R0, RZ, P0 ;  /* 0x000000ff0000720c */ /* 0x000fe20000764270 */
[----:B------:R-:W-:Y:S02]  /*3470*/  BSSY B1, `(.L_x_96) ;  /* 0x0000005000017945 */ /* 0x000fe40003800000 */
[----:B------:R-:W-:-:S05]  /*3480*/  FFMA R13, R56, R154, R13 ;  /* 0x0000009a380d7223 */ /* 0x000fca000000000d */
[----:B------:R0:W-:Y:S05]  /*3490*/  @P2 STG.E desc[UR36][R4.64+0x100], R13 ;  /* 0x0001000d04002986 */ /* 0x0001ea000c101924 */
[----:B------:R-:W-:Y:S05]  /*34a0*/  @!P3 BRA `(.L_x_97) ;  /* 0x000000000004b947 */ /* 0x000fea0003800000 */
[----:B------:R0:W5:Y:S02]  /*34b0*/  LDG.E.LTC128B R152, desc[UR36][R6.64+0x104] ;  /* 0x0001042406987981 */ /* 0x000164000c1e1920 */
.L_x_97:
[----:B------:R-:W-:Y:S05]  /*34c0*/  BSYNC B1 ;  /* 0x0000000000017941 */ /* 0x000fea0003800000 */
.L_x_96:
[----:B-----5:R-:W-:Y:S01]  /*34d0*/  FMUL R12, R152, R155 ;  /* 0x0000009b980c7220 */ /* 0x020fe20000400000 */
[----:B------:R-:W-:Y:S01]  /*34e0*/  ISETP.GT.AND P2, PT, R0, 0x8, P1 ;  /* 0x000000080000780c */ /* 0x000fe20000f44270 */
[----:B------:R-:W-:Y:S02]  /*34f0*/  BSSY B1, `(.L_x_98) ;  /* 0x0000005000017945 */ /* 0x000fe40003800000 */
[----:B------:R-:W-:-:S05]  /*3500*/  FFMA R57, R57, R154, R12 ;  /* 0x0000009a39397223 */ /* 0x000fca000000000c */
[----:B------:R0:W-:Y:S05]  /*3510*/  @P3 STG.E desc[UR36][R4.64+0x104], R57 ;  /* 0x0001043904003986 */ /* 0x0001ea000c101924 */
[----:B------:R-:W-:Y:S05]  /*3520*/  @!P2 BRA `(.L_x_99) ;  /* 0x000000000004a947 */ /* 0x000fea0003800000 */
[----:B------:R0:W5:Y:S02]  /*3530*/  LDG.E.LTC128B R152, desc[UR36][R8.64+0x100] ;  /* 0x0001002408987981 */ /* 0x000164000c1e1920 */
.L_x_99:
[----:B------:R-:W-:Y:S05]  /*3540*/  BSYNC B1 ;  /* 0x0000000000017941 */ /* 0x000fea0003800000 */
.L_x_98:
        /* <DEDUP_REMOVED lines=8> */
.L_x_101:
[----:B------:R-:W-:Y:S05]  /*35d0*/  BSYNC B1 ;  /* 0x0000000000017941 */ /* 0x000fea0003800000 */
.L_x_100:
        /* <DEDUP_REMOVED lines=8> */
.L_x_103:
[----:B------:R-:W-:Y:S05]  /*3660*/  BSYNC B1 ;  /* 0x0000000000017941 */ /* 0x000fea0003800000 */
.L_x_102:
[----:B0----5:R-:W-:Y:S01]  /*3670*/  FMUL R13, R152, R155 ;  /* 0x0000009b980d7220 */ /* 0x021fe20000400000 */
[----:B------:R-:W-:Y:S01]  /*3680*/  ISETP.GT.AND P3, PT, R0, RZ, P0 ;  /* 0x000000ff0000720c */ /* 0x000fe20000764270 */
[----:B------:R-:W-:Y:S02]  /*3690*/  BSSY B1, `(.L_x_104) ;  /* 0x0000005000017945 */ /* 0x000fe40003800000 */
[----:B------:R-:W-:-:S05]  /*36a0*/  FFMA R13, R60, R154, R13 ;  /* 0x0000009a3c0d7223 */ /* 0x000fca000000000d */
[----:B------:R0:W-:Y:S05]  /*36b0*/  @P2 STG.E desc[UR36][R4.64+0x120], R13 ;  /* 0x0001200d04002986 */ /* 0x0001ea000c101924 */
[----:B------:R-:W-:Y:S05]  /*36c0*/  @!P3 BRA `(.L_x_105) ;  /* 0x000000000004b947 */ /* 0x000fea0003800000 */
[----:B------:R0:W5:Y:S02]  /*36d0*/  LDG.E.LTC128B R152, desc[UR36][R6.64+0x124] ;  /* 0x0001242406987981 */ /* 0x000164000c1e1920 */
.L_x_105:
[----:B------:R-:W-:Y:S05]  /*36e0*/  BSYNC B1 ;  /* 0x0000000000017941 */ /* 0x000fea0003800000 */
.L_x_104:
[----:B-----5:R-:W-:Y:S01]  /*36f0*/  FMUL R12, R152, R155 ;  /* 0x0000009b980c7220 */ /* 0x020fe20000400000 */
[----:B------:R-:W-:Y:S01]  /*3700*/  ISETP.GT.AND P2, PT, R0, 0x8, P1 ;  /* 0x000000080000780c */ /* 0x000fe20000f44270 */
[----:B------:R-:W-:Y:S02]  /*3710*/  BSSY B1, `(.L_x_106) ;  /* 0x0000005000017945 */ /* 0x000fe40003800000 */
[----:B------:R-:W-:-:S05]  /*3720*/  FFMA R61, R61, R154, R12 ;  /* 0x0000009a3d3d7223 */ /* 0x000fca000000000c */
[----:B------:R0:W-:Y:S05]  /*3730*/  @P3 STG.E desc[UR36][R4.64+0x124], R61 ;  /* 0x0001243d04003986 */ /* 0x0001ea000c101924 */
[----:B------:R-:W-:Y:S05]  /*3740*/  @!P2 BRA `(.L_x_107) ;  /* 0x000000000004a947 */ /* 0x000fea0003800000 */
[----:B------:R0:W5:Y:S02]  /*3750*/  LDG.E.LTC128B R152, desc[UR36][R8.64+0x120] ;  /* 0x0001202408987981 */ /* 0x000164000c1e1920 */
.L_x_107:
[----:B------:R-:W-:Y:S05]  /*3760*/  BSYNC B1 ;  /* 0x0000000000017941 */ /* 0x000fea0003800000 */
.L_x_106:
        /* <DEDUP_REMOVED lines=8> */
.L_x_109:
[----:B------:R-:W-:Y:S05]  /*37f0*/  BSYNC B1 ;  /* 0x0000000000017941 */ /* 0x000fea0003800000 */
.L_x_108:
        /* <DEDUP_REMOVED lines=8> */
.L_x_111:
[----:B------:R-:W-:Y:S05]  /*3880*/  BSYNC B1 ;  /* 0x0000000000017941 */ /* 0x000fea0003800000 */
.L_x_110:
[----:B0----5:R-:W-:Y:S01]  /*3890*/  FMUL R13, R152, R155 ;  /* 0x0000009b980d7220 */ /* 0x021fe20000400000 */
[----:B------:R-:W-:Y:S01]  /*38a0*/  ISETP.GT.AND P3, PT, R0, RZ, P0 ;  /* 0x000000ff0000720c */ /* 0x000fe20000764270 */
[----:B------:R-:W-:Y:S02]  /*38b0*/  BSSY B1, `(.L_x_112) ;  /* 0x0000005000017945 */ /* 0x000fe40003800000 */
[----:B------:R-:W-:-:S05]  /*38c0*/  FFMA R13, R64, R154, R13 ;  /* 0x0000009a400d7223 */ /* 0x000fca000000000d */
[----:B------:R0:W-:Y:S05]  /*38d0*/  @P2 STG.E desc[UR36][R4.64+0x140], R13 ;  /* 0x0001400d04002986 */ /* 0x0001ea000c101924 */
[----:B------:R-:W-:Y:S05]  /*38e0*/  @!P3 BRA `(.L_x_113) ;  /* 0x000000000004b947 */ /* 0x000fea0003800000 */
[----:B------:R0:W5:Y:S02]  /*38f0*/  LDG.E.LTC128B R152, desc[UR36][R6.64+0x144] ;  /* 0x0001442406987981 */ /* 0x000164000c1e1920 */
.L_x_113:
[----:B------:R-:W-:Y:S05]  /*3900*/  BSYNC B1 ;  /* 0x0000000000017941 */ /* 0x000fea0003800000 */
.L_x_112:
[----:B-----5:R-:W-:Y:S01]  /*3910*/  FMUL R12, R152, R155 ;  /* 0x0000009b980c7220 */ /* 0x020fe20000400000 */
[----:B------:R-:W-:Y:S01]  /*3920*/  ISETP.GT.AND P2, PT, R0, 0x8, P1 ;  /* 0x000000080000780c */ /* 0x000fe20000f44270 */
[----:B------:R-:W-:Y:S02]  /*3930*/  BSSY B1, `(.L_x_114) ;  /* 0x0000005000017945 */ /* 0x000fe40003800000 */
[----:B------:R-:W-:-:S05]  /*3940*/  FFMA R65, R65, R154, R12 ;  /* 0x0000009a41417223 */ /* 0x000fca000000000c */
[----:B------:R0:W-:Y:S05]  /*3950*/  @P3 STG.E desc[UR36][R4.64+0x144], R65 ;  /* 0x0001444104003986 */ /* 0x0001ea000c101924 */
[----:B------:R-:W-:Y:S05]  /*3960*/  @!P2 BRA `(.L_x_115) ;  /* 0x000000000004a947 */ /* 0x000fea0003800000 */
[----:B------:R0:W5:Y:S02]  /*3970*/  LDG.E.LTC128B R152, desc[UR36][R8.64+0x140] ;  /* 0x0001402408987981 */ /* 0x000164000c1e1920 */
.L_x_115:
[----:B------:R-:W-:Y:S05]  /*3980*/  BSYNC B1 ;  /* 0x0000000000017941 */ /* 0x000fea0003800000 */
.L_x_114:
        /* <DEDUP_REMOVED lines=8> */
.L_x_117:
[----:B------:R-:W-:Y:S05]  /*3a10*/  BSYNC B1 ;  /* 0x0000000000017941 */ /* 0x000fea0003800000 */
.L_x_116:
        /* <DEDUP_REMOVED lines=8> */
.L_x_119:
[----:B------:R-:W-:Y:S05]  /*3aa0*/  BSYNC B1 ;  /* 0x0000000000017941 */ /* 0x000fea0003800000 */
.L_x_118:
[----:B0----5:R-:W-:Y:S01]  /*3ab0*/  FMUL R13, R152, R155 ;  /* 0x0000009b980d7220 */ /* 0x021fe20000400000 */
[----:B------:R-:W-:Y:S01]  /*3ac0*/  ISETP.GT.AND P3, PT, R0, RZ, P0 ;  /* 0x000000ff0000720c */ /* 0x000fe20000764270 */
[----:B------:R-:W-:Y:S02]  /*3ad0*/  BSSY B1, `(.L_x_120) ;  /* 0x0000005000017945 */ /* 0x000fe40003800000 */
[----:B------:R-:W-:-:S05]  /*3ae0*/  FFMA R13, R68, R154, R13 ;  /* 0x0000009a440d7223 */ /* 0x000fca000000000d */
[----:B------:R0:W-:Y:S05]  /*3af0*/  @P2 STG.E desc[UR36][R4.64+0x160], R13 ;  /* 0x0001600d04002986 */ /* 0x0001ea000c101924 */
[----:B------:R-:W-:Y:S05]  /*3b00*/  @!P3 BRA `(.L_x_121) ;  /* 0x000000000004b947 */ /* 0x000fea0003800000 */
[----:B------:R0:W5:Y:S02]  /*3b10*/  LDG.E.LTC128B R152, desc[UR36][R6.64+0x164] ;  /* 0x0001642406987981 */ /* 0x000164000c1e1920 */
.L_x_121:
[----:B------:R-:W-:Y:S05]  /*3b20*/  BSYNC B1 ;  /* 0x0000000000017941 */ /* 0x000fea0003800000 */
.L_x_120:
[----:B-----5:R-:W-:Y:S01]  /*3b30*/  FMUL R12, R152, R155 ;  /* 0x0000009b980c7220 */ /* 0x020fe20000400000 */
[----:B------:R-:W-:Y:S01]  /*3b40*/  ISETP.GT.AND P2, PT, R0, 0x8, P1 ;  /* 0x000000080000780c */ /* 0x000fe20000f44270 */
[----:B------:R-:W-:Y:S02]  /*3b50*/  BSSY B1, `(.L_x_122) ;  /* 0x0000005000017945 */ /* 0x000fe40003800000 */
[----:B------:R-:W-:-:S05]  /*3b60*/  FFMA R69, R69, R154, R12 ;  /* 0x0000009a45457223 */ /* 0x000fca000000000c */
[----:B------:R0:W-:Y:S05]  /*3b70*/  @P3 STG.E desc[UR36][R4.64+0x164], R69 ;  /* 0x0001644504003986 */ /* 0x0001ea000c101924 */
[----:B------:R-:W-:Y:S05]  /*3b80*/  @!P2 BRA `(.L_x_123) ;  /* 0x000000000004a947 */ /* 0x000fea0003800000 */
[----:B------:R0:W5:Y:S02]  /*3b90*/  LDG.E.LTC128B R152, desc[UR36][R8.64+0x160] ;  /* 0x0001602408987981 */ /* 0x000164000c1e1920 */
.L_x_123:
[----:B------:R-:W-:Y:S05]  /*3ba0*/  BSYNC B1 ;  /* 0x0000000000017941 */ /* 0x000fea0003800000 */
.L_x_122:
        /* <DEDUP_REMOVED lines=8> */
.L_x_125:
[----:B------:R-:W-:Y:S05]  /*3c30*/  BSYNC B1 ;  /* 0x0000000000017941 */ /* 0x000fea0003800000 */
.L_x_124:
        /* <DEDUP_REMOVED lines=8> */
.L_x_127:
[----:B------:R-:W-:Y:S05]  /*3cc0*/  BSYNC B1 ;  /* 0x0000000000017941 */ /* 0x000fea0003800000 */
.L_x_126:
[----:B0----5:R-:W-:Y:S01]  /*3cd0*/  FMUL R13, R152, R155 ;  /* 0x0000009b980d7220 */ /* 0x021fe20000400000 */
[----:B------:R-:W-:Y:S01]  /*3ce0*/  ISETP.GT.AND P3, PT, R0, RZ, P0 ;  /* 0x000000ff0000720c */ /* 0x000fe20000764270 */
[----:B------:R-:W-:Y:S02]  /*3cf0*/  BSSY B1, `(.L_x_128) ;  /* 0x0000005000017945 */ /* 0x000fe40003800000 */
[----:B------:R-:W-:-:S05]  /*3d00*/  FFMA R13, R72, R154, R13 ;  /* 0x0000009a480d7223 */ /* 0x000fca000000000d */
[----:B------:R0:W-:Y:S05]  /*3d10*/  @P2 STG.E desc[UR36][R4.64+0x180], R13 ;  /* 0x0001800d04002986 */ /* 0x0001ea000c101924 */
[----:B------:R-:W-:Y:S05]  /*3d20*/  @!P3 BRA `(.L_x_129) ;  /* 0x000000000004b947 */ /* 0x000fea0003800000 */
[----:B------:R0:W5:Y:S02]  /*3d30*/  LDG.E.LTC128B R152, desc[UR36][R6.64+0x184] ;  /* 0x0001842406987981 */ /* 0x000164000c1e1920 */
.L_x_129:
[----:B------:R-:W-:Y:S05]  /*3d40*/  BSYNC B1 ;  /* 0x0000000000017941 */ /* 0x000fea0003800000 */
.L_x_128:
[----:B-----5:R-:W-:Y:S01]  /*3d50*/  FMUL R12, R152, R155 ;  /* 0x0000009b980c7220 */ /* 0x020fe20000400000 */
[----:B------:R-:W-:Y:S01]  /*3d60*/  ISETP.GT.AND P2, PT, R0, 0x8, P1 ;  /* 0x000000080000780c */ /* 0x000fe20000f44270 */
[----:B------:R-:W-:Y:S02]  /*3d70*/  BSSY B1, `(.L_x_130) ;  /* 0x0000005000017945 */ /* 0x000fe40003800000 */
[----:B------:R-:W-:-:S05]  /*3d80*/  FFMA R73, R73, R154, R12 ;  /* 0x0000009a49497223 */ /* 0x000fca000000000c */
[----:B------:R0:W-:Y:S05]  /*3d90*/  @P3 STG.E desc[UR36][R4.64+0x184], R73 ;  /* 0x0001844904003986 */ /* 0x0001ea000c101924 */
[----:B------:R-:W-:Y:S05]  /*3da0*/  @!P2 BRA `(.L_x_131) ;  /* 0x000000000004a947 */ /* 0x000fea0003800000 */
[----:B------:R0:W5:Y:S02]  /*3db0*/  LDG.E.LTC128B R152, desc[UR36][R8.64+0x180] ;  /* 0x0001802408987981 */ /* 0x000164000c1e1920 */
.L_x_131:
[----:B------:R-:W-:Y:S05]  /*3dc0*/  BSYNC B1 ;  /* 0x0000000000017941 */ /* 0x000fea0003800000 */
.L_x_130:
        /* <DEDUP_REMOVED lines=8> */
.L_x_133:
[----:B------:R-:W-:Y:S05]  /*3e50*/  BSYNC B1 ;  /* 0x0000000000017941 */ /* 0x000fea0003800000 */
.L_x_132:
        /* <DEDUP_REMOVED lines=8> */
.L_x_135:
[----:B------:R-:W-:Y:S05]  /*3ee0*/  BSYNC B1 ;  /* 0x0000000000017941 */ /* 0x000fea0003800000 */
.L_x_134:
[----:B0----5:R-:W-:Y:S01]  /*3ef0*/  FMUL R13, R152, R155 ;  /* 0x0000009b980d7220 */ /* 0x021fe20000400000 */
[----:B------:R-:W-:Y:S01]  /*3f00*/  ISETP.GT.AND P3, PT, R0, RZ, P0 ;  /* 0x000000ff0000720c */ /* 0x000fe20000764270 */
[----:B------:R-:W-:Y:S02]  /*3f10*/  BSSY B1, `(.L_x_136) ;  /* 0x0000005000017945 */ /* 0x000fe40003800000 */
[----:B------:R-:W-:-:S05]  /*3f20*/  FFMA R13, R76, R154, R13 ;  /* 0x0000009a4c0d7223 */ /* 0x000fca000000000d */
[----:B------:R0:W-:Y:S05]  /*3f30*/  @P2 STG.E desc[UR36][R4.64+0x1a0], R13 ;  /* 0x0001a00d04002986 */ /* 0x0001ea000c101924 */
[----:B------:R-:W-:Y:S05]  /*3f40*/  @!P3 BRA `(.L_x_137) ;  /* 0x000000000004b947 */ /* 0x000fea0003800000 */
[----:B------:R0:W5:Y:S02]  /*3f50*/  LDG.E.LTC128B R152, desc[UR36][R6.64+0x1a4] ;  /* 0x0001a42406987981 */ /* 0x000164000c1e1920 */
.L_x_137:
[----:B------:R-:W-:Y:S05]  /*3f60*/  BSYNC B1 ;  /* 0x0000000000017941 */ /* 0x000fea0003800000 */
.L_x_136:
[----:B-----5:R-:W-:Y:S01]  /*3f70*/  FMUL R12, R152, R155 ;  /* 0x0000009b980c7220 */ /* 0x020fe20000400000 */
[----:B------:R-:W-:Y:S01]  /*3f80*/  ISETP.GT.AND P2, PT, R0, 0x8, P1 ;  /* 0x000000080000780c */ /* 0x000fe20000f44270 */
[----:B------:R-:W-:Y:S02]  /*3f90*/  BSSY B1, `(.L_x_138) ;  /* 0x0000005000017945 */ /* 0x000fe40003800000 */
[----:B------:R-:W-:-:S05]  /*3fa0*/  FFMA R77, R77, R154, R12 ;  /* 0x0000009a4d4d7223 */ /* 0x000fca000000000c */
[----:B------:R0:W-:Y:S05]  /*3fb0*/  @P3 STG.E desc[UR36][R4.64+0x1a4], R77 ;  /* 0x0001a44d04003986 */ /* 0x0001ea000c101924 */
[----:B------:R-:W-:Y:S05]  /*3fc0*/  @!P2 BRA `(.L_x_139) ;  /* 0x000000000004a947 */ /* 0x000fea0003800000 */
[----:B------:R0:W5:Y:S02]  /*3fd0*/  LDG.E.LTC128B R152, desc[UR36][R8.64+0x1a0] ;  /* 0x0001a02408987981 */ /* 0x000164000c1e1920 */
.L_x_139:
[----:B------:R-:W-:Y:S05]  /*3fe0*/  BSYNC B1 ;  /* 0x0000000000017941 */ /* 0x000fea0003800000 */
.L_x_138:
        /* <DEDUP_REMOVED lines=8> */
.L_x_141:
[----:B------:R-:W-:Y:S05]  /*4070*/  BSYNC B1 ;  /* 0x0000000000017941 */ /* 0x000fea0003800000 */
.L_x_140:
        /* <DEDUP_REMOVED lines=8> */
.L_x_143:
[----:B------:R-:W-:Y:S05]  /*4100*/  BSYNC B1 ;  /* 0x0000000000017941 */ /* 0x000fea0003800000 */
.L_x_142:
[----:B0----5:R-:W-:Y:S01]  /*4110*/  FMUL R13, R152, R155 ;  /* 0x0000009b980d7220 */ /* 0x021fe20000400000 */
[----:B------:R-:W-:Y:S01]  /*4120*/  ISETP.GT.AND P3, PT, R0, RZ, P0 ;  /* 0x000000ff0000720c */ /* 0x000fe20000764270 */
[----:B------:R-:W-:Y:S02]  /*4130*/  BSSY B1, `(.L_x_144) ;  /* 0x0000005000017945 */ /* 0x000fe40003800000 */
[----:B------:R-:W-:-:S05]  /*4140*/  FFMA R13, R80, R154, R13 ;  /* 0x0000009a500d7223 */ /* 0x000fca000000000d */
[----:B------:R0:W-:Y:S05]  /*4150*/  @P2 STG.E desc[UR36][R4.64+0x1c0], R13 ;  /* 0x0001c00d04002986 */ /* 0x0001ea000c101924 */
[----:B------:R-:W-:Y:S05]  /*4160*/  @!P3 BRA `(.L_x_145) ;  /* 0x000000000004b947 */ /* 0x000fea0003800000 */
[----:B------:R0:W5:Y:S02]  /*4170*/  LDG.E.LTC128B R152, desc[UR36][R6.64+0x1c4] ;  /* 0x0001c42406987981 */ /* 0x000164000c1e1920 */
.L_x_145:
[----:B------:R-:W-:Y:S05]  /*4180*/  BSYNC B1 ;  /* 0x0000000000017941 */ /* 0x000fea0003800000 */
.L_x_144:
[----:B-----5:R-:W-:Y:S01]  /*4190*/  FMUL R12, R152, R155 ;  /* 0x0000009b980c7220 */ /* 0x020fe20000400000 */
[----:B------:R-:W-:Y:S01]  /*41a0*/  ISETP.GT.AND P2, PT, R0, 0x8, P1 ;  /* 0x000000080000780c */ /* 0x000fe20000f44270 */
[----:B------:R-:W-:Y:S02]  /*41b0*/  BSSY B1, `(.L_x_146) ;  /* 0x0000005000017945 */ /* 0x000fe40003800000 */
[----:B------:R-:W-:-:S05]  /*41c0*/  FFMA R81, R81, R154, R12 ;  /* 0x0000009a51517223 */ /* 0x000fca000000000c */
[----:B------:R0:W-:Y:S05]  /*41d0*/  @P3 STG.E desc[UR36][R4.64+0x1c4], R81 ;  /* 0x0001c45104003986 */ /* 0x0001ea000c101924 */
[----:B------:R-:W-:Y:S05]  /*41e0*/  @!P2 BRA `(.L_x_147) ;  /* 0x000000000004a947 */ /* 0x000fea0003800000 */
[----:B------:R0:W5:Y:S02]  /*41f0*/  LDG.E.LTC128B R152, desc[UR36][R8.64+0x1c0] ;  /* 0x0001c02408987981 */ /* 0x000164000c1e1920 */
.L_x_147:
[----:B------:R-:W-:Y:S05]  /*4200*/  BSYNC B1 ;  /* 0x0000000000017941 */ /* 0x000fea0003800000 */
.L_x_146:
        /* <DEDUP_REMOVED lines=8> */
.L_x_149:
[----:B------:R-:W-:Y:S05]  /*4290*/  BSYNC B1 ;  /* 0x0000000000017941 */ /* 0x000fea0003800000 */
.L_x_148:
        /* <DEDUP_REMOVED lines=8> */
.L_x_151:
[----:B------:R-:W-:Y:S05]  /*4320*/  BSYNC B1 ;  /* 0x0000000000017941 */ /* 0x000fea0003800000 */
.L_x_150:
[----:B0----5:R-:W-:Y:S01]  /*4330*/  FMUL R13, R152, R155 ;  /* 0x0000009b980d7220 */ /* 0x021fe20000400000 */
[----:B------:R-:W-:Y:S01]  /*4340*/  ISETP.GT.AND P3, PT, R0, RZ, P0 ;  /* 0x000000ff0000720c */ /* 0x000fe20000764270 */
[----:B------:R-:W-:Y:S02]  /*4350*/  BSSY B1, `(.L_x_152) ;  /* 0x0000005000017945 */ /* 0x000fe40003800000 */
[----:B------:R-:W-:-:S05]  /*4360*/  FFMA R13, R84, R154, R13 ;  /* 0x0000009a540d7223 */ /* 0x000fca000000000d */
[----:B------:R0:W-:Y:S05]  /*4370*/  @P2 STG.E desc[UR36][R4.64+0x1e0], R13 ;  /* 0x0001e00d04002986 */ /* 0x0001ea000c101924 */
[----:B------:R-:W-:Y:S05]  /*4380*/  @!P3 BRA `(.L_x_153) ;  /* 0x000000000004b947 */ /* 0x000fea0003800000 */
[----:B------:R0:W5:Y:S02]  /*4390*/  LDG.E.LTC128B R152, desc[UR36][R6.64+0x1e4] ;  /* 0x0001e42406987981 */ /* 0x000164000c1e1920 */
.L_x_153:
[----:B------:R-:W-:Y:S05]  /*43a0*/  BSYNC B1 ;  /* 0x0000000000017941 */ /* 0x000fea0003800000 */
.L_x_152:
[----:B-----5:R-:W-:Y:S01]  /*43b0*/  FMUL R12, R152, R155 ;  /* 0x0000009b980c7220 */ /* 0x020fe20000400000 */
[----:B------:R-:W-:Y:S01]  /*43c0*/  ISETP.GT.AND P2, PT, R0, 0x8, P1 ;  /* 0x000000080000780c */ /* 0x000fe20000f44270 */
[----:B------:R-:W-:Y:S02]  /*43d0*/  BSSY B1, `(.L_x_154) ;  /* 0x0000005000017945 */ /* 0x000fe40003800000 */
[----:B------:R-:W-:-:S05]  /*43e0*/  FFMA R85, R85, R154, R12 ;  /* 0x0000009a55557223 */ /* 0x000fca000000000c */
[----:B------:R0:W-:Y:S05]  /*43f0*/  @P3 STG.E desc[UR36][R4.64+0x1e4], R85 ;  /* 0x0001e45504003986 */ /* 0x0001ea000c101924 */
[----:B------:R-:W-:Y:S05]  /*4400*/  @!P2 BRA `(.L_x_155) ;  /* 0x000000000004a947 */ /* 0x000fea0003800000 */
[----:B------:R0:W5:Y:S02]  /*4410*/  LDG.E.LTC128B R152, desc[UR36][R8.64+0x1e0] ;  /* 0x0001e02408987981 */ /* 0x000164000c1e1920 */
.L_x_155:
[----:B------:R-:W-:Y:S05]  /*4420*/  BSYNC B1 ;  /* 0x0000000000017941 */ /* 0x000fea0003800000 */
.L_x_154:
        /* <DEDUP_REMOVED lines=8> */
.L_x_157:
[----:B------:R-:W-:Y:S05]  /*44b0*/  BSYNC B1 ;  /* 0x0000000000017941 */ /* 0x000fea0003800000 */
.L_x_156:
        /* <DEDUP_REMOVED lines=8> */
.L_x_159:
[----:B------:R-:W-:Y:S05]  /*4540*/  BSYNC B1 ;  /* 0x0000000000017941 */ /* 0x000fea0003800000 */
.L_x_158:
[----:B0----5:R-:W-:Y:S01]  /*4550*/  FMUL R13, R152, R155 ;  /* 0x0000009b980d7220 */ /* 0x021fe20000400000 */
[----:B------:R-:W-:Y:S01]  /*4560*/  ISETP.GT.AND P3, PT, R0, RZ, P0 ;  /* 0x000000ff0000720c */ /* 0x000fe20000764270 */
[----:B------:R-:W-:Y:S02]  /*4570*/  BSSY B1, `(.L_x_160) ;  /* 0x0000005000017945 */ /* 0x000fe40003800000 */
[----:B------:R-:W-:-:S05]  /*4580*/  FFMA R13, R88, R154, R13 ;  /* 0x0000009a580d7223 */ /* 0x000fca000000000d */
[----:B------:R0:W-:Y:S05]  /*4590*/  @P2 STG.E desc[UR36][R4.64+0x200], R13 ;  /* 0x0002000d04002986 */ /* 0x0001ea000c101924 */
[----:B------:R-:W-:Y:S05]  /*45a0*/  @!P3 BRA `(.L_x_161) ;  /* 0x000000000004b947 */ /* 0x000fea0003800000 */
[----:B------:R0:W5:Y:S02]  /*45b0*/  LDG.E.LTC128B R152, desc[UR36][R6.64+0x204] ;  /* 0x0002042406987981 */ /* 0x000164000c1e1920 */
.L_x_161:
[----:B------:R-:W-:Y:S05]  /*45c0*/  BSYNC B1 ;  /* 0x0000000000017941 */ /* 0x000fea0003800000 */
.L_x_160:
[----:B-----5:R-:W-:Y:S01]  /*45d0*/  FMUL R12, R152, R155 ;  /* 0x0000009b980c7220 */ /* 0x020fe20000400000 */
[----:B------:R-:W-:Y:S01]  /*45e0*/  ISETP.GT.AND P2, PT, R0, 0x8, P1 ;  /* 0x000000080000780c */ /* 0x000fe20000f44270 */
[----:B------:R-:W-:Y:S02]  /*45f0*/  BSSY B1, `(.L_x_162) ;  /* 0x0000005000017945 */ /* 0x000fe40003800000 */
[----:B------:R-:W-:-:S05]  /*4600*/  FFMA R89, R89, R154, R12 ;  /* 0x0000009a59597223 */ /* 0x000fca000000000c */
[----:B------:R0:W-:Y:S05]  /*4610*/  @P3 STG.E desc[UR36][R4.64+0x204], R89 ;  /* 0x0002045904003986 */ /* 0x0001ea000c101924 */
[----:B------:R-:W-:Y:S05]  /*4620*/  @!P2 BRA `(.L_x_163) ;  /* 0x000000000004a947 */ /* 0x000fea0003800000 */
[----:B------:R0:W5:Y:S02]  /*4630*/  LDG.E.LTC128B R152, desc[UR36][R8.64+0x200] ;  /* 0x0002002408987981 */ /* 0x000164000c1e1920 */
.L_x_163:
[----:B------:R-:W-:Y:S05]  /*4640*/  BSYNC B1 ;  /* 0x0000000000017941 */ /* 0x000fea0003800000 */
.L_x_162:
        /* <DEDUP_REMOVED lines=8> */
.L_x_165:
[----:B------:R-:W-:Y:S05]  /*46d0*/  BSYNC B1 ;  /* 0x0000000000017941 */ /* 0x000fea0003800000 */
.L_x_164:
        /* <DEDUP_REMOVED lines=8> */
.L_x_167:
[----:B------:R-:W-:Y:S05]  /*4760*/  BSYNC B1 ;  /* 0x0000000000017941 */ /* 0x000fea0003800000 */
.L_x_166:
[----:B0----5:R-:W-:Y:S01]  /*4770*/  FMUL R13, R152, R155 ;  /* 0x0000009b980d7220 */ /* 0x021fe20000400000 */
[----:B------:R-:W-:Y:S01]  /*4780*/  ISETP.GT.AND P3, PT, R0, RZ, P0 ;  /* 0x000000ff0000720c */ /* 0x000fe20000764270 */
[----:B------:R-:W-:Y:S02]  /*4790*/  BSSY B1, `(.L_x_168) ;  /* 0x0000005000017945 */ /* 0x000fe40003800000 */
[----:B------:R-:W-:-:S05]  /*47a0*/  FFMA R13, R92, R154, R13 ;  /* 0x0000009a5c0d7223 */ /* 0x000fca000000000d */
[----:B------:R0:W-:Y:S05]  /*47b0*/  @P2 STG.E desc[UR36][R4.64+0x220], R13 ;  /* 0x0002200d04002986 */ /* 0x0001ea000c101924 */
[----:B------:R-:W-:Y:S05]  /*47c0*/  @!P3 BRA `(.L_x_169) ;  /* 0x000000000004b947 */ /* 0x000fea0003800000 */
[----:B------:R0:W5:Y:S02]  /*47d0*/  LDG.E.LTC128B R152, desc[UR36][R6.64+0x224] ;  /* 0x0002242406987981 */ /* 0x000164000c1e1920 */
.L_x_169:
[----:B------:R-:W-:Y:S05]  /*47e0*/  BSYNC B1 ;  /* 0x0000000000017941 */ /* 0x000fea0003800000 */
.L_x_168:
[----:B-----5:R-:W-:Y:S01]  /*47f0*/  FMUL R12, R152, R155 ;  /* 0x0000009b980c7220 */ /* 0x020fe20000400000 */
[----:B------:R-:W-:Y:S01]  /*4800*/  ISETP.GT.AND P2, PT, R0, 0x8, P1 ;  /* 0x000000080000780c */ /* 0x000fe20000f44270 */
[----:B------:R-:W-:Y:S02]  /*4810*/  BSSY B1, `(.L_x_170) ;  /* 0x0000005000017945 */ /* 0x000fe40003800000 */
[----:B------:R-:W-:-:S05]  /*4820*/  FFMA R93, R93, R154, R12 ;  /* 0x0000009a5d5d7223 */ /* 0x000fca000000000c */
[----:B------:R0:W-:Y:S05]  /*4830*/  @P3 STG.E desc[UR36][R4.64+0x224], R93 ;  /* 0x0002245d04003986 */ /* 0x0001ea000c101924 */
[----:B------:R-:W-:Y:S05]  /*4840*/  @!P2 BRA `(.L_x_171) ;  /* 0x000000000004a947 */ /* 0x000fea0003800000 */
[----:B------:R0:W5:Y:S02]  /*4850*/  LDG.E.LTC128B R152, desc[UR36][R8.64+0x220] ;  /* 0x0002202408987981 */ /* 0x000164000c1e1920 */
.L_x_171:
[----:B------:R-:W-:Y:S05]  /*4860*/  BSYNC B1 ;  /* 0x0000000000017941 */ /* 0x000fea0003800000 */
.L_x_170:
        /* <DEDUP_REMOVED lines=8> */
.L_x_173:
[----:B------:R-:W-:Y:S05]  /*48f0*/  BSYNC B1 ;  /* 0x0000000000017941 */ /* 0x000fea0003800000 */
.L_x_172:
        /* <DEDUP_REMOVED lines=8> */
.L_x_175:
[----:B------:R-:W-:Y:S05]  /*4980*/  BSYNC B1 ;  /* 0x0000000000017941 */ /* 0x000fea0003800000 */
.L_x_174:
[----:B0----5:R-:W-:Y:S01]  /*4990*/  FMUL R13, R152, R155 ;  /* 0x0000009b980d7220 */ /* 0x021fe20000400000 */
[----:B------:R-:W-:Y:S01]  /*49a0*/  ISETP.GT.AND P3, PT, R0, RZ, P0 ;  /* 0x000000ff0000720c */ /* 0x000fe20000764270 */
[----:B------:R-:W-:Y:S02]  /*49b0*/  BSSY B1, `(.L_x_176) ;  /* 0x0000005000017945 */ /* 0x000fe40003800000 */
[----:B------:R-:W-:-:S05]  /*49c0*/  FFMA R13, R96, R154, R13 ;  /* 0x0000009a600d7223 */ /* 0x000fca000000000d */
[----:B------:R0:W-:Y:S05]  /*49d0*/  @P2 STG.E desc[UR36][R4.64+0x240], R13 ;  /* 0x0002400d04002986 */ /* 0x0001ea000c101924 */
[----:B------:R-:W-:Y:S05]  /*49e0*/  @!P3 BRA `(.L_x_177) ;  /* 0x000000000004b947 */ /* 0x000fea0003800000 */
[----:B------:R0:W5:Y:S02]  /*49f0*/  LDG.E.LTC128B R152, desc[UR36][R6.64+0x244] ;  /* 0x0002442406987981 */ /* 0x000164000c1e1920 */
.L_x_177:
[----:B------:R-:W-:Y:S05]  /*4a00*/  BSYNC B1 ;  /* 0x0000000000017941 */ /* 0x000fea0003800000 */
.L_x_176:
[----:B-----5:R-:W-:Y:S01]  /*4a10*/  FMUL R12, R152, R155 ;  /* 0x0000009b980c7220 */ /* 0x020fe20000400000 */
[----:B------:R-:W-:Y:S01]  /*4a20*/  ISETP.GT.AND P2, PT, R0, 0x8, P1 ;  /* 0x000000080000780c */ /* 0x000fe20000f44270 */
[----:B------:R-:W-:Y:S02]  /*4a30*/  BSSY B1, `(.L_x_178) ;  /* 0x0000005000017945 */ /* 0x000fe40003800000 */
[----:B------:R-:W-:-:S05]  /*4a40*/  FFMA R97, R97, R154, R12 ;  /* 0x0000009a61617223 */ /* 0x000fca000000000c */
[----:B------:R0:W-:Y:S05]  /*4a50*/  @P3 STG.E desc[UR36][R4.64+0x244], R97 ;  /* 0x0002446104003986 */ /* 0x0001ea000c101924 */
[----:B------:R-:W-:Y:S05]  /*4a60*/  @!P2 BRA `(.L_x_179) ;  /* 0x000000000004a947 */ /* 0x000fea0003800000 */
[----:B------:R0:W5:Y:S02]  /*4a70*/  LDG.E.LTC128B R152, desc[UR36][R8.64+0x240] ;  /* 0x0002402408987981 */ /* 0x000164000c1e1920 */
.L_x_179:
[----:B------:R-:W-:Y:S05]  /*4a80*/  BSYNC B1 ;  /* 0x0000000000017941 */ /* 0x000fea0003800000 */
.L_x_178:
        /* <DEDUP_REMOVED lines=8> */
.L_x_181:
[----:B------:R-:W-:Y:S05]  /*4b10*/  BSYNC B1 ;  /* 0x0000000000017941 */ /* 0x000fea0003800000 */
.L_x_180:
        /* <DEDUP_REMOVED lines=8> */
.L_x_183:
[----:B------:R-:W-:Y:S05]  /*4ba0*/  BSYNC B1 ;  /* 0x0000000000017941 */ /* 0x000fea0003800000 */
.L_x_182:
[----:B0----5:R-:W-:Y:S01]  /*4bb0*/  FMUL R13, R152, R155 ;  /* 0x0000009b980d7220 */ /* 0x021fe20000400000 */
[----:B------:R-:W-:Y:S01]  /*4bc0*/  ISETP.GT.AND P3, PT, R0, RZ, P0 ;  /* 0x000000ff0000720c */ /* 0x000fe20000764270 */
[----:B------:R-:W-:Y:S02]  /*4bd0*/  BSSY B1, `(.L_x_184) ;  /* 0x0000005000017945 */ /* 0x000fe40003800000 */
[----:B------:R-:W-:-:S05]  /*4be0*/  FFMA R13, R100, R154, R13 ;  /* 0x0000009a640d7223 */ /* 0x000fca000000000d */
[----:B------:R0:W-:Y:S05]  /*4bf0*/  @P2 STG.E desc[UR36][R4.64+0x260], R13 ;  /* 0x0002600d04002986 */ /* 0x0001ea000c101924 */
[----:B------:R-:W-:Y:S05]  /*4c00*/  @!P3 BRA `(.L_x_185) ;  /* 0x000000000004b947 */ /* 0x000fea0003800000 */
[----:B------:R0:W5:Y:S02]  /*4c10*/  LDG.E.LTC128B R152, desc[UR36][R6.64+0x264] ;  /* 0x0002642406987981 */ /* 0x000164000c1e1920 */
.L_x_185:
[----:B------:R-:W-:Y:S05]  /*4c20*/  BSYNC B1 ;  /* 0x0000000000017941 */ /* 0x000fea0003800000 */
.L_x_184:
[----:B-----5:R-:W-:Y:S01]  /*4c30*/  FMUL R12, R152, R155 ;  /* 0x0000009b980c7220 */ /* 0x020fe20000400000 */
[----:B------:R-:W-:Y:S01]  /*4c40*/  ISETP.GT.AND P2, PT, R0, 0x8, P1 ;  /* 0x000000080000780c */ /* 0x000fe20000f44270 */
[----:B------:R-:W-:Y:S02]  /*4c50*/  BSSY B1, `(.L_x_186) ;  /* 0x0000005000017945 */ /* 0x000fe40003800000 */
[----:B------:R-:W-:-:S05]  /*4c60*/  FFMA R101, R101, R154, R12 ;  /* 0x0000009a65657223 */ /* 0x000fca000000000c */
[----:B------:R0:W-:Y:S05]  /*4c70*/  @P3 STG.E desc[UR36][R4.64+0x264], R101 ;  /* 0x0002646504003986 */ /* 0x0001ea000c101924 */
[----:B------:R-:W-:Y:S05]  /*4c80*/  @!P2 BRA `(.L_x_187) ;  /* 0x000000000004a947 */ /* 0x000fea0003800000 */
[----:B------:R0:W5:Y:S02]  /*4c90*/  LDG.E.LTC128B R152, desc[UR36][R8.64+0x260] ;  /* 0x0002602408987981 */ /* 0x000164000c1e1920 */
.L_x_187:
[----:B------:R-:W-:Y:S05]  /*4ca0*/  BSYNC B1 ;  /* 0x0000000000017941 */ /* 0x000fea0003800000 */
.L_x_186:
        /* <DEDUP_REMOVED lines=8> */
.L_x_189:
[----:B------:R-:W-:Y:S05]  /*4d30*/  BSYNC B1 ;  /* 0x0000000000017941 */ /* 0x000fea0003800000 */
.L_x_188:
        /* <DEDUP_REMOVED lines=8> */
.L_x_191:
[----:B------:R-:W-:Y:S05]  /*4dc0*/  BSYNC B1 ;  /* 0x0000000000017941 */ /* 0x000fea0003800000 */
.L_x_190:
[----:B0----5:R-:W-:Y:S01]  /*4dd0*/  FMUL R13, R152, R155 ;  /* 0x0000009b980d7220 */ /* 0x021fe20000400000 */
[----:B------:R-:W-:Y:S01]  /*4de0*/  ISETP.GT.AND P3, PT, R0, RZ, P0 ;  /* 0x000000ff0000720c */ /* 0x000fe20000764270 */
[----:B------:R-:W-:Y:S02]  /*4df0*/  BSSY B1, `(.L_x_192) ;  /* 0x0000005000017945 */ /* 0x000fe40003800000 */
[----:B------:R-:W-:-:S05]  /*4e00*/  FFMA R13, R104, R154, R13 ;  /* 0x0000009a680d7223 */ /* 0x000fca000000000d */
[----:B------:R0:W-:Y:S05]  /*4e10*/  @P2 STG.E desc[UR36][R4.64+0x280], R13 ;  /* 0x0002800d04002986 */ /* 0x0001ea000c101924 */
[----:B------:R-:W-:Y:S05]  /*4e20*/  @!P3 BRA `(.L_x_193) ;  /* 0x000000000004b947 */ /* 0x000fea0003800000 */
[----:B------:R0:W5:Y:S02]  /*4e30*/  LDG.E.LTC128B R152, desc[UR36][R6.64+0x284] ;  /* 0x0002842406987981 */ /* 0x000164000c1e1920 */
.L_x_193:
[----:B------:R-:W-:Y:S05]  /*4e40*/  BSYNC B1 ;  /* 0x0000000000017941 */ /* 0x000fea0003800000 */
.L_x_192:
[----:B-----5:R-:W-:Y:S01]  /*4e50*/  FMUL R12, R152, R155 ;  /* 0x0000009b980c7220 */ /* 0x020fe20000400000 */
[----:B------:R-:W-:Y:S01]  /*4e60*/  ISETP.GT.AND P2, PT, R0, 0x8, P1 ;  /* 0x000000080000780c */ /* 0x000fe20000f44270 */
[----:B------:R-:W-:Y:S02]  /*4e70*/  BSSY B1, `(.L_x_194) ;  /* 0x0000005000017945 */ /* 0x000fe40003800000 */
[----:B------:R-:W-:-:S05]  /*4e80*/  FFMA R105, R105, R154, R12 ;  /* 0x0000009a69697223 */ /* 0x000fca000000000c */
[----:B------:R0:W-:Y:S05]  /*4e90*/  @P3 STG.E desc[UR36][R4.64+0x284], R105 ;  /* 0x0002846904003986 */ /* 0x0001ea000c101924 */
[----:B------:R-:W-:Y:S05]  /*4ea0*/  @!P2 BRA `(.L_x_195) ;  /* 0x000000000004a947 */ /* 0x000fea0003800000 */
[----:B------:R0:W5:Y:S02]  /*4eb0*/  LDG.E.LTC128B R152, desc[UR36][R8.64+0x280] ;  /* 0x0002802408987981 */ /* 0x000164000c1e1920 */
.L_x_195:
[----:B------:R-:W-:Y:S05]  /*4ec0*/  BSYNC B1 ;  /* 0x0000000000017941 */ /* 0x000fea0003800000 */
.L_x_194:
        /* <DEDUP_REMOVED lines=8> */
.L_x_197:
[----:B------:R-:W-:Y:S05]  /*4f50*/  BSYNC B1 ;  /* 0x0000000000017941 */ /* 0x000fea0003800000 */
.L_x_196:
        /* <DEDUP_REMOVED lines=8> */
.L_x_199:
[----:B------:R-:W-:Y:S05]  /*4fe0*/  BSYNC B1 ;  /* 0x0000000000017941 */ /* 0x000fea0003800000 */
.L_x_198:
[----:B0----5:R-:W-:Y:S01]  /*4ff0*/  FMUL R13, R152, R155 ;  /* 0x0000009b980d7220 */ /* 0x021fe20000400000 */
[----:B------:R-:W-:Y:S01]  /*5000*/  ISETP.GT.AND P3, PT, R0, RZ, P0 ;  /* 0x000000ff0000720c */ /* 0x000fe20000764270 */
[----:B------:R-:W-:Y:S02]  /*5010*/  BSSY B1, `(.L_x_200) ;  /* 0x0000005000017945 */ /* 0x000fe40003800000 */
[----:B------:R-:W-:-:S05]  /*5020*/  FFMA R13, R108, R154, R13 ;  /* 0x0000009a6c0d7223 */ /* 0x000fca000000000d */
[----:B------:R0:W-:Y:S05]  /*5030*/  @P2 STG.E desc[UR36][R4.64+0x2a0], R13 ;  /* 0x0002a00d04002986 */ /* 0x0001ea000c101924 */
[----:B------:R-:W-:Y:S05]  /*5040*/  @!P3 BRA `(.L_x_201) ;  /* 0x000000000004b947 */ /* 0x000fea0003800000 */
[----:B------:R0:W5:Y:S02]  /*5050*/  LDG.E.LTC128B R152, desc[UR36][R6.64+0x2a4] ;  /* 0x0002a42406987981 */ /* 0x000164000c1e1920 */
.L_x_201:
[----:B------:R-:W-:Y:S05]  /*5060*/  BSYNC B1 ;  /* 0x0000000000017941 */ /* 0x000fea0003800000 */
.L_x_200:
[----:B-----5:R-:W-:Y:S01]  /*5070*/  FMUL R12, R152, R155 ;  /* 0x0000009b980c7220 */ /* 0x020fe20000400000 */
[----:B------:R-:W-:Y:S01]  /*5080*/  ISETP.GT.AND P2, PT, R0, 0x8, P1 ;  /* 0x000000080000780c */ /* 0x000fe20000f44270 */
[----:B------:R-:W-:Y:S02]  /*5090*/  BSSY B1, `(.L_x_202) ;  /* 0x0000005000017945 */ /* 0x000fe40003800000 */
[----:B------:R-:W-:-:S05]  /*50a0*/  FFMA R109, R109, R154, R12 ;  /* 0x0000009a6d6d7223 */ /* 0x000fca000000000c */
[----:B------:R0:W-:Y:S05]  /*50b0*/  @P3 STG.E desc[UR36][R4.64+0x2a4], R109 ;  /* 0x0002a46d04003986 */ /* 0x0001ea000c101924 */
[----:B------:R-:W-:Y:S05]  /*50c0*/  @!P2 BRA `(.L_x_203) ;  /* 0x000000000004a947 */ /* 0x000fea0003800000 */
[----:B------:R0:W5:Y:S02]  /*50d0*/  LDG.E.LTC128B R152, desc[UR36][R8.64+0x2a0] ;  /* 0x0002a02408987981 */ /* 0x000164000c1e1920 */
.L_x_203:
[----:B------:R-:W-:Y:S05]  /*50e0*/  BSYNC B1 ;  /* 0x0000000000017941 */ /* 0x000fea0003800000 */
.L_x_202:
        /* <DEDUP_REMOVED lines=8> */
.L_x_205:
[----:B------:R-:W-:Y:S05]  /*5170*/  BSYNC B1 ;  /* 0x0000000000017941 */ /* 0x000fea0003800000 */
.L_x_204:
        /* <DEDUP_REMOVED lines=8> */
.L_x_207:
[----:B------:R-:W-:Y:S05]  /*5200*/  BSYNC B1 ;  /* 0x0000000000017941 */ /* 0x000fea0003800000 */
.L_x_206:
[----:B0----5:R-:W-:Y:S01]  /*5210*/  FMUL R13, R152, R155 ;  /* 0x0000009b980d7220 */ /* 0x021fe20000400000 */
[----:B------:R-:W-:Y:S01]  /*5220*/  ISETP.GT.AND P3, PT, R0, RZ, P0 ;  /* 0x000000ff0000720c */ /* 0x000fe20000764270 */
[----:B------:R-:W-:Y:S02]  /*5230*/  BSSY B1, `(.L_x_208) ;  /* 0x0000005000017945 */ /* 0x000fe40003800000 */
[----:B------:R-:W-:-:S05]  /*5240*/  FFMA R13, R112, R154, R13 ;  /* 0x0000009a700d7223 */ /* 0x000fca000000000d */
[----:B------:R0:W-:Y:S05]  /*5250*/  @P2 STG.E desc[UR36][R4.64+0x2c0], R13 ;  /* 0x0002c00d04002986 */ /* 0x0001ea000c101924 */
[----:B------:R-:W-:Y:S05]  /*5260*/  @!P3 BRA `(.L_x_209) ;  /* 0x000000000004b947 */ /* 0x000fea0003800000 */
[----:B------:R0:W5:Y:S02]  /*5270*/  LDG.E.LTC128B R152, desc[UR36][R6.64+0x2c4] ;  /* 0x0002c42406987981 */ /* 0x000164000c1e1920 */
.L_x_209:
[----:B------:R-:W-:Y:S05]  /*5280*/  BSYNC B1 ;  /* 0x0000000000017941 */ /* 0x000fea0003800000 */
.L_x_208:
[----:B-----5:R-:W-:Y:S01]  /*5290*/  FMUL R12, R152, R155 ;  /* 0x0000009b980c7220 */ /* 0x020fe20000400000 */
[----:B------:R-:W-:Y:S01]  /*52a0*/  ISETP.GT.AND P2, PT, R0, 0x8, P1 ;  /* 0x000000080000780c */ /* 0x000fe20000f44270 */
[----:B------:R-:W-:Y:S02]  /*52b0*/  BSSY B1, `(.L_x_210) ;  /* 0x0000005000017945 */ /* 0x000fe40003800000 */
[----:B------:R-:W-:-:S05]  /*52c0*/  FFMA R113, R113, R154, R12 ;  /* 0x0000009a71717223 */ /* 0x000fca000000000c */
[----:B------:R0:W-:Y:S05]  /*52d0*/  @P3 STG.E desc[UR36][R4.64+0x2c4], R113 ;  /* 0x0002c47104003986 */ /* 0x0001ea000c101924 */
[----:B------:R-:W-:Y:S05]  /*52e0*/  @!P2 BRA `(.L_x_211) ;  /* 0x000000000004a947 */ /* 0x000fea0003800000 */
[----:B------:R0:W5:Y:S02]  /*52f0*/  LDG.E.LTC128B R152, desc[UR36][R8.64+0x2c0] ;  /* 0x0002c02408987981 */ /* 0x000164000c1e1920 */
.L_x_211:
[----:B------:R-:W-:Y:S05]  /*5300*/  BSYNC B1 ;  /* 0x0000000000017941 */ /* 0x000fea0003800000 */
.L_x_210:
        /* <DEDUP_REMOVED lines=8> */
.L_x_213:
[----:B------:R-:W-:Y:S05]  /*5390*/  BSYNC B1 ;  /* 0x0000000000017941 */ /* 0x000fea0003800000 */
.L_x_212:
        /* <DEDUP_REMOVED lines=8> */
.L_x_215:
[----:B------:R-:W-:Y:S05]  /*5420*/  BSYNC B1 ;  /* 0x0000000000017941 */ /* 0x000fea0003800000 */
.L_x_214:
[----:B0----5:R-:W-:Y:S01]  /*5430*/  FMUL R13, R152, R155 ;  /* 0x0000009b980d7220 */ /* 0x021fe20000400000 */
[----:B------:R-:W-:Y:S01]  /*5440*/  ISETP.GT.AND P3, PT, R0, RZ, P0 ;  /* 0x000000ff0000720c */ /* 0x000fe20000764270 */
[----:B------:R-:W-:Y:S02]  /*5450*/  BSSY B1, `(.L_x_216) ;  /* 0x0000005000017945 */ /* 0x000fe40003800000 */
[----:B------:R-:W-:-:S05]  /*5460*/  FFMA R13, R116, R154, R13 ;  /* 0x0000009a740d7223 */ /* 0x000fca000000000d */
[----:B------:R0:W-:Y:S05]  /*5470*/  @P2 STG.E desc[UR36][R4.64+0x2e0], R13 ;  /* 0x0002e00d04002986 */ /* 0x0001ea000c101924 */
[----:B------:R-:W-:Y:S05]  /*5480*/  @!P3 BRA `(.L_x_217) ;  /* 0x000000000004b947 */ /* 0x000fea0003800000 */
[----:B------:R0:W5:Y:S02]  /*5490*/  LDG.E.LTC128B R152, desc[UR36][R6.64+0x2e4] ;  /* 0x0002e42406987981 */ /* 0x000164000c1e1920 */
.L_x_217:
[----:B------:R-:W-:Y:S05]  /*54a0*/  BSYNC B1 ;  /* 0x0000000000017941 */ /* 0x000fea0003800000 */
.L_x_216:
[----:B-----5:R-:W-:Y:S01]  /*54b0*/  FMUL R12, R152, R155 ;  /* 0x0000009b980c7220 */ /* 0x020fe20000400000 */
[----:B------:R-:W-:Y:S01]  /*54c0*/  ISETP.GT.AND P2, PT, R0, 0x8, P1 ;  /* 0x000000080000780c */ /* 0x000fe20000f44270 */
[----:B------:R-:W-:Y:S02]  /*54d0*/  BSSY B1, `(.L_x_218) ;  /* 0x0000005000017945 */ /* 0x000fe40003800000 */
[----:B------:R-:W-:-:S05]  /*54e0*/  FFMA R117, R117, R154, R12 ;  /* 0x0000009a75757223 */ /* 0x000fca000000000c */
[----:B------:R0:W-:Y:S05]  /*54f0*/  @P3 STG.E desc[UR36][R4.64+0x2e4], R117 ;  /* 0x0002e47504003986 */ /* 0x0001ea000c101924 */
[----:B------:R-:W-:Y:S05]  /*5500*/  @!P2 BRA `(.L_x_219) ;  /* 0x000000000004a947 */ /* 0x000fea0003800000 */
[----:B------:R0:W5:Y:S02]  /*5510*/  LDG.E.LTC128B R152, desc[UR36][R8.64+0x2e0] ;  /* 0x0002e02408987981 */ /* 0x000164000c1e1920 */
.L_x_219:
[----:B------:R-:W-:Y:S05]  /*5520*/  BSYNC B1 ;  /* 0x0000000000017941 */ /* 0x000fea0003800000 */
.L_x_218:
        /* <DEDUP_REMOVED lines=8> */
.L_x_221:
[----:B------:R-:W-:Y:S05]  /*55b0*/  BSYNC B1 ;  /* 0x0000000000017941 */ /* 0x000fea0003800000 */
.L_x_220:
        /* <DEDUP_REMOVED lines=8> */
.L_x_223:
[----:B------:R-:W-:Y:S05]  /*5640*/  BSYNC B1 ;  /* 0x0000000000017941 */ /* 0x000fea0003800000 */
.L_x_222:
[----:B0----5:R-:W-:Y:S01]  /*5650*/  FMUL R13, R152, R155 ;  /* 0x0000009b980d7220 */ /* 0x021fe20000400000 */
[----:B------:R-:W-:Y:S01]  /*5660*/  ISETP.GT.AND P3, PT, R0, RZ, P0 ;  /* 0x000000ff0000720c */ /* 0x000fe20000764270 */
[----:B------:R-:W-:Y:S02]  /*5670*/  BSSY B1, `(.L_x_224) ;  /* 0x0000005000017945 */ /* 0x000fe40003800000 */
[----:B------:R-:W-:-:S05]  /*5680*/  FFMA R13, R120, R154, R13 ;  /* 0x0000009a780d7223 */ /* 0x000fca000000000d */
[----:B------:R0:W-:Y:S05]  /*5690*/  @P2 STG.E desc[UR36][R4.64+0x300], R13 ;  /* 0x0003000d04002986 */ /* 0x0001ea000c101924 */
[----:B------:R-:W-:Y:S05]  /*56a0*/  @!P3 BRA `(.L_x_225) ;  /* 0x000000000004b947 */ /* 0x000fea0003800000 */
[----:B------:R0:W5:Y:S02]  /*56b0*/  LDG.E.LTC128B R152, desc[UR36][R6.64+0x304] ;  /* 0x0003042406987981 */ /* 0x000164000c1e1920 */
.L_x_225:
[----:B------:R-:W-:Y:S05]  /*56c0*/  BSYNC B1 ;  /* 0x0000000000017941 */ /* 0x000fea0003800000 */
.L_x_224:
[----:B-----5:R-:W-:Y:S01]  /*56d0*/  FMUL R12, R152, R155 ;  /* 0x0000009b980c7220 */ /* 0x020fe20000400000 */
[----:B------:R-:W-:Y:S01]  /*56e0*/  ISETP.GT.AND P2, PT, R0, 0x8, P1 ;  /* 0x000000080000780c */ /* 0x000fe20000f44270 */
[----:B------:R-:W-:Y:S02]  /*56f0*/  BSSY B1, `(.L_x_226) ;  /* 0x0000005000017945 */ /* 0x000fe40003800000 */
[----:B------:R-:W-:-:S05]  /*5700*/  FFMA R121, R121, R154, R12 ;  /* 0x0000009a79797223 */ /* 0x000fca000000000c */
[----:B------:R0:W-:Y:S05]  /*5710*/  @P3 STG.E desc[UR36][R4.64+0x304], R121 ;  /* 0x0003047904003986 */ /* 0x0001ea000c101924 */
[----:B------:R-:W-:Y:S05]  /*5720*/  @!P2 BRA `(.L_x_227) ;  /* 0x000000000004a947 */ /* 0x000fea0003800000 */
[----:B------:R0:W5:Y:S02]  /*5730*/  LDG.E.LTC128B R152, desc[UR36][R8.64+0x300] ;  /* 0x0003002408987981 */ /* 0x000164000c1e1920 */
.L_x_227:
[----:B------:R-:W-:Y:S05]  /*5740*/  BSYNC B1 ;  /* 0x0000000000017941 */ /* 0x000fea0003800000 */
.L_x_226:
        /* <DEDUP_REMOVED lines=8> */
.L_x_229:
[----:B------:R-:W-:Y:S05]  /*57d0*/  BSYNC B1 ;  /* 0x0000000000017941 */ /* 0x000fea0003800000 */
.L_x_228:
        /* <DEDUP_REMOVED lines=8> */
.L_x_231:
[----:B------:R-:W-:Y:S05]  /*5860*/  BSYNC B1 ;  /* 0x0000000000017941 */ /* 0x000fea0003800000 */
.L_x_230:
[----:B0----5:R-:W-:Y:S01]  /*5870*/  FMUL R13, R152, R155 ;  /* 0x0000009b980d7220 */ /* 0x021fe20000400000 */
[----:B------:R-:W-:Y:S01]  /*5880*/  ISETP.GT.AND P3, PT, R0, RZ, P0 ;  /* 0x000000ff0000720c */ /* 0x000fe20000764270 */
[----:B------:R-:W-:Y:S02]  /*5890*/  BSSY B1, `(.L_x_232) ;  /* 0x0000005000017945 */ /* 0x000fe40003800000 */
[----:B------:R-:W-:-:S05]  /*58a0*/  FFMA R13, R124, R154, R13 ;  /* 0x0000009a7c0d7223 */ /* 0x000fca000000000d */
[----:B------:R0:W-:Y:S05]  /*58b0*/  @P2 STG.E desc[UR36][R4.64+0x320], R13 ;  /* 0x0003200d04002986 */ /* 0x0001ea000c101924 */
[----:B------:R-:W-:Y:S05]  /*58c0*/  @!P3 BRA `(.L_x_233) ;  /* 0x000000000004b947 */ /* 0x000fea0003800000 */
[----:B------:R0:W5:Y:S02]  /*58d0*/  LDG.E.LTC128B R152, desc[UR36][R6.64+0x324] ;  /* 0x0003242406987981 */ /* 0x000164000c1e1920 */
.L_x_233:
[----:B------:R-:W-:Y:S05]  /*58e0*/  BSYNC B1 ;  /* 0x0000000000017941 */ /* 0x000fea0003800000 */
.L_x_232:
[----:B-----5:R-:W-:Y:S01]  /*58f0*/  FMUL R12, R152, R155 ;  /* 0x0000009b980c7220 */ /* 0x020fe20000400000 */
[----:B------:R-:W-:Y:S01]  /*5900*/  ISETP.GT.AND P2, PT, R0, 0x8, P1 ;  /* 0x000000080000780c */ /* 0x000fe20000f44270 */
[----:B------:R-:W-:Y:S02]  /*5910*/  BSSY B1, `(.L_x_234) ;  /* 0x0000005000017945 */ /* 0x000fe40003800000 */
[----:B------:R-:W-:-:S05]  /*5920*/  FFMA R125, R125, R154, R12 ;  /* 0x0000009a7d7d7223 */ /* 0x000fca000000000c */
[----:B------:R0:W-:Y:S05]  /*5930*/  @P3 STG.E desc[UR36][R4.64+0x324], R125 ;  /* 0x0003247d04003986 */ /* 0x0001ea000c101924 */
[----:B------:R-:W-:Y:S05]  /*5940*/  @!P2 BRA `(.L_x_235) ;  /* 0x000000000004a947 */ /* 0x000fea0003800000 */
[----:B------:R0:W5:Y:S02]  /*5950*/  LDG.E.LTC128B R152, desc[UR36][R8.64+0x320] ;  /* 0x0003202408987981 */ /* 0x000164000c1e1920 */
.L_x_235:
[----:B------:R-:W-:Y:S05]  /*5960*/  BSYNC B1 ;  /* 0x0000000000017941 */ /* 0x000fea0003800000 */
.L_x_234:
        /* <DEDUP_REMOVED lines=8> */
.L_x_237:
[----:B------:R-:W-:Y:S05]  /*59f0*/  BSYNC B1 ;  /* 0x0000000000017941 */ /* 0x000fea0003800000 */
.L_x_236:
        /* <DEDUP_REMOVED lines=8> */
.L_x_239:
[----:B------:R-:W-:Y:S05]  /*5a80*/  BSYNC B1 ;  /* 0x0000000000017941 */ /* 0x000fea0003800000 */
.L_x_238:
[----:B0----5:R-:W-:Y:S01]  /*5a90*/  FMUL R13, R152, R155 ;  /* 0x0000009b980d7220 */ /* 0x021fe20000400000 */
[----:B------:R-:W-:Y:S01]  /*5aa0*/  ISETP.GT.AND P3, PT, R0, RZ, P0 ;  /* 0x000000ff0000720c */ /* 0x000fe20000764270 */
[----:B------:R-:W-:Y:S02]  /*5ab0*/  BSSY B1, `(.L_x_240) ;  /* 0x0000005000017945 */ /* 0x000fe40003800000 */
[----:B------:R-:W-:-:S05]  /*5ac0*/  FFMA R13, R128, R154, R13 ;  /* 0x0000009a800d7223 */ /* 0x000fca000000000d */
[----:B------:R0:W-:Y:S05]  /*5ad0*/  @P2 STG.E desc[UR36][R4.64+0x340], R13 ;  /* 0x0003400d04002986 */ /* 0x0001ea000c101924 */
[----:B------:R-:W-:Y:S05]  /*5ae0*/  @!P3 BRA `(.L_x_241) ;  /* 0x000000000004b947 */ /* 0x000fea0003800000 */
[----:B------:R0:W5:Y:S02]  /*5af0*/  LDG.E.LTC128B R152, desc[UR36][R6.64+0x344] ;  /* 0x0003442406987981 */ /* 0x000164000c1e1920 */
.L_x_241:
[----:B------:R-:W-:Y:S05]  /*5b00*/  BSYNC B1 ;  /* 0x0000000000017941 */ /* 0x000fea0003800000 */
.L_x_240:
[----:B-----5:R-:W-:Y:S01]  /*5b10*/  FMUL R12, R152, R155 ;  /* 0x0000009b980c7220 */ /* 0x020fe20000400000 */
[----:B------:R-:W-:Y:S01]  /*5b20*/  ISETP.GT.AND P2, PT, R0, 0x8, P1 ;  /* 0x000000080000780c */ /* 0x000fe20000f44270 */
[----:B------:R-:W-:Y:S02]  /*5b30*/  BSSY B1, `(.L_x_242) ;  /* 0x0000005000017945 */ /* 0x000fe40003800000 */
[----:B------:R-:W-:-:S05]  /*5b40*/  FFMA R129, R129, R154, R12 ;  /* 0x0000009a81817223 */ /* 0x000fca000000000c */
[----:B------:R0:W-:Y:S05]  /*5b50*/  @P3 STG.E desc[UR36][R4.64+0x344], R129 ;  /* 0x0003448104003986 */ /* 0x0001ea000c101924 */
[----:B------:R-:W-:Y:S05]  /*5b60*/  @!P2 BRA `(.L_x_243) ;  /* 0x000000000004a947 */ /* 0x000fea0003800000 */
[----:B------:R0:W5:Y:S02]  /*5b70*/  LDG.E.LTC128B R152, desc[UR36][R8.64+0x340] ;  /* 0x0003402408987981 */ /* 0x000164000c1e1920 */
.L_x_243:
[----:B------:R-:W-:Y:S05]  /*5b80*/  BSYNC B1 ;  /* 0x0000000000017941 */ /* 0x000fea0003800000 */
.L_x_242:
        /* <DEDUP_REMOVED lines=8> */
.L_x_245:
[----:B------:R-:W-:Y:S05]  /*5c10*/  BSYNC B1 ;  /* 0x0000000000017941 */ /* 0x000fea0003800000 */
.L_x_244:
        /* <DEDUP_REMOVED lines=8> */
.L_x_247:
[----:B------:R-:W-:Y:S05]  /*5ca0*/  BSYNC B1 ;  /* 0x0000000000017941 */ /* 0x000fea0003800000 */
.L_x_246:
[----:B0----5:R-:W-:Y:S01]  /*5cb0*/  FMUL R13, R152, R155 ;  /* 0x0000009b980d7220 */ /* 0x021fe20000400000 */
[----:B------:R-:W-:Y:S01]  /*5cc0*/  ISETP.GT.AND P3, PT, R0, RZ, P0 ;  /* 0x000000ff0000720c */ /* 0x000fe20000764270 */
[----:B------:R-:W-:Y:S02]  /*5cd0*/  BSSY B1, `(.L_x_248) ;  /* 0x0000005000017945 */ /* 0x000fe40003800000 */
[----:B------:R-:W-:-:S05]  /*5ce0*/  FFMA R13, R132, R154, R13 ;  /* 0x0000009a840d7223 */ /* 0x000fca000000000d */
[----:B------:R0:W-:Y:S05]  /*5cf0*/  @P2 STG.E desc[UR36][R4.64+0x360], R13 ;  /* 0x0003600d04002986 */ /* 0x0001ea000c101924 */
[----:B------:R-:W-:Y:S05]  /*5d00*/  @!P3 BRA `(.L_x_249) ;  /* 0x000000000004b947 */ /* 0x000fea0003800000 */
[----:B------:R0:W5:Y:S02]  /*5d10*/  LDG.E.LTC128B R152, desc[UR36][R6.64+0x364] ;  /* 0x0003642406987981 */ /* 0x000164000c1e1920 */
.L_x_249:
[----:B------:R-:W-:Y:S05]  /*5d20*/  BSYNC B1 ;  /* 0x0000000000017941 */ /* 0x000fea0003800000 */
.L_x_248:
[----:B-----5:R-:W-:Y:S01]  /*5d30*/  FMUL R12, R152, R155 ;  /* 0x0000009b980c7220 */ /* 0x020fe20000400000 */
[----:B------:R-:W-:Y:S01]  /*5d40*/  ISETP.GT.AND P2, PT, R0, 0x8, P1 ;  /* 0x000000080000780c */ /* 0x000fe20000f44270 */
[----:B------:R-:W-:Y:S02]  /*5d50*/  BSSY B1, `(.L_x_250) ;  /* 0x0000005000017945 */ /* 0x000fe40003800000 */
[----:B------:R-:W-:-:S05]  /*5d60*/  FFMA R133, R133, R154, R12 ;  /* 0x0000009a85857223 */ /* 0x000fca000000000c */
[----:B------:R0:W-:Y:S05]  /*5d70*/  @P3 STG.E desc[UR36][R4.64+0x364], R133 ;  /* 0x0003648504003986 */ /* 0x0001ea000c101924 */
[----:B------:R-:W-:Y:S05]  /*5d80*/  @!P2 BRA `(.L_x_251) ;  /* 0x000000000004a947 */ /* 0x000fea0003800000 */
[----:B------:R0:W5:Y:S02]  /*5d90*/  LDG.E.LTC128B R152, desc[UR36][R8.64+0x360] ;  /* 0x0003602408987981 */ /* 0x000164000c1e1920 */
.L_x_251:
[----:B------:R-:W-:Y:S05]  /*5da0*/  BSYNC B1 ;  /* 0x0000000000017941 */ /* 0x000fea0003800000 */
.L_x_250:
        /* <DEDUP_REMOVED lines=8> */
.L_x_253:
[----:B------:R-:W-:Y:S05]  /*5e30*/  BSYNC B1 ;  /* 0x0000000000017941 */ /* 0x000fea0003800000 */
.L_x_252:
        /* <DEDUP_REMOVED lines=8> */
.L_x_255:
[----:B------:R-:W-:Y:S05]  /*5ec0*/  BSYNC B1 ;  /* 0x0000000000017941 */ /* 0x000fea0003800000 */
.L_x_254:
[----:B0----5:R-:W-:Y:S01]  /*5ed0*/  FMUL R13, R152, R155 ;  /* 0x0000009b980d7220 */ /* 0x021fe20000400000 */
[----:B------:R-:W-:Y:S01]  /*5ee0*/  ISETP.GT.AND P3, PT, R0, RZ, P0 ;  /* 0x000000ff0000720c */ /* 0x000fe20000764270 */
[----:B------:R-:W-:Y:S02]  /*5ef0*/  BSSY B1, `(.L_x_256) ;  /* 0x0000005000017945 */ /* 0x000fe40003800000 */
[----:B------:R-:W-:-:S05]  /*5f00*/  FFMA R13, R136, R154, R13 ;  /* 0x0000009a880d7223 */ /* 0x000fca000000000d */
[----:B------:R0:W-:Y:S05]  /*5f10*/  @P2 STG.E desc[UR36][R4.64+0x380], R13 ;  /* 0x0003800d04002986 */ /* 0x0001ea000c101924 */
[----:B------:R-:W-:Y:S05]  /*5f20*/  @!P3 BRA `(.L_x_257) ;  /* 0x000000000004b947 */ /* 0x000fea0003800000 */
[----:B------:R0:W5:Y:S02]  /*5f30*/  LDG.E.LTC128B R152, desc[UR36][R6.64+0x384] ;  /* 0x0003842406987981 */ /* 0x000164000c1e1920 */
.L_x_257:
[----:B------:R-:W-:Y:S05]  /*5f40*/  BSYNC B1 ;  /* 0x0000000000017941 */ /* 0x000fea0003800000 */
.L_x_256:
[----:B-----5:R-:W-:Y:S01]  /*5f50*/  FMUL R12, R152, R155 ;  /* 0x0000009b980c7220 */ /* 0x020fe20000400000 */
[----:B------:R-:W-:Y:S01]  /*5f60*/  ISETP.GT.AND P2, PT, R0, 0x8, P1 ;  /* 0x000000080000780c */ /* 0x000fe20000f44270 */
[----:B------:R-:W-:Y:S02]  /*5f70*/  BSSY B1, `(.L_x_258) ;  /* 0x0000005000017945 */ /* 0x000fe40003800000 */
[----:B------:R-:W-:-:S05]  /*5f80*/  FFMA R137, R137, R154, R12 ;  /* 0x0000009a89897223 */ /* 0x000fca000000000c */
[----:B------:R0:W-:Y:S05]  /*5f90*/  @P3 STG.E desc[UR36][R4.64+0x384], R137 ;  /* 0x0003848904003986 */ /* 0x0001ea000c101924 */
[----:B------:R-:W-:Y:S05]  /*5fa0*/  @!P2 BRA `(.L_x_259) ;  /* 0x000000000004a947 */ /* 0x000fea0003800000 */
[----:B------:R0:W5:Y:S02]  /*5fb0*/  LDG.E.LTC128B R152, desc[UR36][R8.64+0x380] ;  /* 0x0003802408987981 */ /* 0x000164000c1e1920 */
.L_x_259:
[----:B------:R-:W-:Y:S05]  /*5fc0*/  BSYNC B1 ;  /* 0x0000000000017941 */ /* 0x000fea0003800000 */
.L_x_258:
        /* <DEDUP_REMOVED lines=8> */
.L_x_261:
[----:B------:R-:W-:Y:S05]  /*6050*/  BSYNC B1 ;  /* 0x0000000000017941 */ /* 0x000fea0003800000 */
.L_x_260:
        /* <DEDUP_REMOVED lines=8> */
.L_x_263:
[----:B------:R-:W-:Y:S05]  /*60e0*/  BSYNC B1 ;  /* 0x0000000000017941 */ /* 0x000fea0003800000 */
.L_x_262:
[----:B0----5:R-:W-:Y:S01]  /*60f0*/  FMUL R13, R152, R155 ;  /* 0x0000009b980d7220 */ /* 0x021fe20000400000 */
[----:B------:R-:W-:Y:S01]  /*6100*/  ISETP.GT.AND P3, PT, R0, RZ, P0 ;  /* 0x000000ff0000720c */ /* 0x000fe20000764270 */
[----:B------:R-:W-:Y:S02]  /*6110*/  BSSY B1, `(.L_x_264) ;  /* 0x0000005000017945 */ /* 0x000fe40003800000 */
[----:B------:R-:W-:-:S05]  /*6120*/  FFMA R13, R140, R154, R13 ;  /* 0x0000009a8c0d7223 */ /* 0x000fca000000000d */
[----:B------:R0:W-:Y:S05]  /*6130*/  @P2 STG.E desc[UR36][R4.64+0x3a0], R13 ;  /* 0x0003a00d04002986 */ /* 0x0001ea000c101924 */
[----:B------:R-:W-:Y:S05]  /*6140*/  @!P3 BRA `(.L_x_265) ;  /* 0x000000000004b947 */ /* 0x000fea0003800000 */
[----:B------:R0:W5:Y:S02]  /*6150*/  LDG.E.LTC128B R152, desc[UR36][R6.64+0x3a4] ;  /* 0x0003a42406987981 */ /* 0x000164000c1e1920 */
.L_x_265:
[----:B------:R-:W-:Y:S05]  /*6160*/  BSYNC B1 ;  /* 0x0000000000017941 */ /* 0x000fea0003800000 */
.L_x_264:
[----:B-----5:R-:W-:Y:S01]  /*6170*/  FMUL R12, R152, R155 ;  /* 0x0000009b980c7220 */ /* 0x020fe20000400000 */
[----:B------:R-:W-:Y:S01]  /*6180*/  ISETP.GT.AND P2, PT, R0, 0x8, P1 ;  /* 0x000000080000780c */ /* 0x000fe20000f44270 */
[----:B------:R-:W-:Y:S02]  /*6190*/  BSSY B1, `(.L_x_266) ;  /* 0x0000005000017945 */ /* 0x000fe40003800000 */
[----:B------:R-:W-:-:S05]  /*61a0*/  FFMA R141, R141, R154, R12 ;  /* 0x0000009a8d8d7223 */ /* 0x000fca000000000c */
[----:B------:R0:W-:Y:S05]  /*61b0*/  @P3 STG.E desc[UR36][R4.64+0x3a4], R141 ;  /* 0x0003a48d04003986 */ /* 0x0001ea000c101924 */
[----:B------:R-:W-:Y:S05]  /*61c0*/  @!P2 BRA `(.L_x_267) ;  /* 0x000000000004a947 */ /* 0x000fea0003800000 */
[----:B------:R0:W5:Y:S02]  /*61d0*/  LDG.E.LTC128B R152, desc[UR36][R8.64+0x3a0] ;  /* 0x0003a02408987981 */ /* 0x000164000c1e1920 */
.L_x_267:
[----:B------:R-:W-:Y:S05]  /*61e0*/  BSYNC B1 ;  /* 0x0000000000017941 */ /* 0x000fea0003800000 */
.L_x_266:
        /* <DEDUP_REMOVED lines=8> */
.L_x_269:
[----:B------:R-:W-:Y:S05]  /*6270*/  BSYNC B1 ;  /* 0x0000000000017941 */ /* 0x000fea0003800000 */
.L_x_268:
        /* <DEDUP_REMOVED lines=8> */
.L_x_271:
[----:B------:R-:W-:Y:S05]  /*6300*/  BSYNC B1 ;  /* 0x0000000000017941 */ /* 0x000fea0003800000 */
.L_x_270:
[----:B0----5:R-:W-:Y:S01]  /*6310*/  FMUL R13, R152, R155 ;  /* 0x0000009b980d7220 */ /* 0x021fe20000400000 */
[----:B------:R-:W-:Y:S01]  /*6320*/  ISETP.GT.AND P3, PT, R0, RZ, P0 ;  /* 0x000000ff0000720c */ /* 0x000fe20000764270 */
[----:B------:R-:W-:Y:S02]  /*6330*/  BSSY B1, `(.L_x_272) ;  /* 0x0000005000017945 */ /* 0x000fe40003800000 */
[----:B------:R-:W-:-:S05]  /*6340*/  FFMA R13, R144, R154, R13 ;  /* 0x0000009a900d7223 */ /* 0x000fca000000000d */
[----:B------:R0:W-:Y:S05]  /*6350*/  @P2 STG.E desc[UR36][R4.64+0x3c0], R13 ;  /* 0x0003c00d04002986 */ /* 0x0001ea000c101924 */
[----:B------:R-:W-:Y:S05]  /*6360*/  @!P3 BRA `(.L_x_273) ;  /* 0x000000000004b947 */ /* 0x000fea0003800000 */
[----:B------:R0:W5:Y:S02]  /*6370*/  LDG.E.LTC128B R152, desc[UR36][R6.64+0x3c4] ;  /* 0x0003c42406987981 */ /* 0x000164000c1e1920 */
.L_x_273:
[----:B------:R-:W-:Y:S05]  /*6380*/  BSYNC B1 ;  /* 0x0000000000017941 */ /* 0x000fea0003800000 */
.L_x_272:
[----:B-----5:R-:W-:Y:S01]  /*6390*/  FMUL R12, R152, R155 ;  /* 0x0000009b980c7220 */ /* 0x020fe20000400000 */
[----:B------:R-:W-:Y:S01]  /*63a0*/  ISETP.GT.AND P2, PT, R0, 0x8, P1 ;  /* 0x000000080000780c */ /* 0x000fe20000f44270 */
[----:B------:R-:W-:Y:S02]  /*63b0*/  BSSY B1, `(.L_x_274) ;  /* 0x0000005000017945 */ /* 0x000fe40003800000 */
[----:B------:R-:W-:-:S05]  /*63c0*/  FFMA R145, R145, R154, R12 ;  /* 0x0000009a91917223 */ /* 0x000fca000000000c */
[----:B------:R0:W-:Y:S05]  /*63d0*/  @P3 STG.E desc[UR36][R4.64+0x3c4], R145 ;  /* 0x0003c49104003986 */ /* 0x0001ea000c101924 */
[----:B------:R-:W-:Y:S05]  /*63e0*/  @!P2 BRA `(.L_x_275) ;  /* 0x000000000004a947 */ /* 0x000fea0003800000 */
[----:B------:R0:W5:Y:S02]  /*63f0*/  LDG.E.LTC128B R152, desc[UR36][R8.64+0x3c0] ;  /* 0x0003c02408987981 */ /* 0x000164000c1e1920 */
.L_x_275:
[----:B------:R-:W-:Y:S05]  /*6400*/  BSYNC B1 ;  /* 0x0000000000017941 */ /* 0x000fea0003800000 */
.L_x_274:
        /* <DEDUP_REMOVED lines=8> */
.L_x_277:
[----:B------:R-:W-:Y:S05]  /*6490*/  BSYNC B1 ;  /* 0x0000000000017941 */ /* 0x000fea0003800000 */
.L_x_276:
        /* <DEDUP_REMOVED lines=8> */
.L_x_279:
[----:B------:R-:W-:Y:S05]  /*6520*/  BSYNC B1 ;  /* 0x0000000000017941 */ /* 0x000fea0003800000 */
.L_x_278:
[----:B-----5:R-:W-:Y:S01]  /*6530*/  FMUL R3, R152, R155 ;  /* 0x0000009b98037220 */ /* 0x020fe20000400000 */
[----:B------:R-:W-:Y:S01]  /*6540*/  ISETP.GT.AND P3, PT, R0, RZ, P0 ;  /* 0x000000ff0000720c */ /* 0x000fe20000764270 */
[----:B------:R-:W-:Y:S02]  /*6550*/  BSSY B1, `(.L_x_280) ;  /* 0x0000005000017945 */ /* 0x000fe40003800000 */
[----:B------:R-:W-:-:S05]  /*6560*/  FFMA R3, R148, R154, R3 ;  /* 0x0000009a94037223 */ /* 0x000fca0000000003 */
[----:B------:R0:W-:Y:S05]  /*6570*/  @P2 STG.E desc[UR36][R4.64+0x3e0], R3 ;  /* 0x0003e00304002986 */ /* 0x0001ea000c101924 */
[----:B------:R-:W-:Y:S05]  /*6580*/  @!P3 BRA `(.L_x_281) ;  /* 0x000000000004b947 */ /* 0x000fea0003800000 */
[----:B------:R0:W5:Y:S02]  /*6590*/  LDG.E.LTC128B R152, desc[UR36][R6.64+0x3e4] ;  /* 0x0003e42406987981 */ /* 0x000164000c1e1920 */
.L_x_281:
[----:B------:R-:W-:Y:S05]  /*65a0*/  BSYNC B1 ;  /* 0x0000000000017941 */ /* 0x000fea0003800000 */
.L_x_280:
[----:B01---5:R-:W-:Y:S01]  /*65b0*/  FMUL R6, R152, R155 ;  /* 0x0000009b98067220 */ /* 0x023fe20000400000 */
[----:B------:R-:W-:Y:S01]  /*65c0*/  ISETP.GT.AND P1, PT, R0, 0x8, P1 ;  /* 0x000000080000780c */ /* 0x000fe20000f24270 */
[----:B------:R-:W-:Y:S02]  /*65d0*/  BSSY B1, `(.L_x_282) ;  /* 0x0000005000017945 */ /* 0x000fe40003800000 */
[----:B------:R-:W-:-:S05]  /*65e0*/  FFMA R149, R149, R154, R6 ;  /* 0x0000009a95957223 */ /* 0x000fca0000000006 */
[----:B------:R0:W-:Y:S05]  /*65f0*/  @P3 STG.E desc[UR36][R4.64+0x3e4], R149 ;  /* 0x0003e49504003986 */ /* 0x0001ea000c101924 */
[----:B------:R-:W-:Y:S05]  /*6600*/  @!P1 BRA `(.L_x_283) ;  /* 0x0000000000049947 */ /* 0x000fea0003800000 */
[----:B------:R1:W5:Y:S02]  /*6610*/  LDG.E.LTC128B R152, desc[UR36][R8.64+0x3e0] ;  /* 0x0003e02408987981 */ /* 0x000364000c1e1920 */
.L_x_283:
[----:B------:R-:W-:Y:S05]  /*6620*/  BSYNC B1 ;  /* 0x0000000000017941 */ /* 0x000fea0003800000 */
.L_x_282:
[----:B-----5:R-:W-:Y:S01]  /*6630*/  FMUL R3, R152, R155 ;  /* 0x0000009b98037220 */ /* 0x020fe20000400000 */
[----:B0-2---:R-:W-:Y:S01]  /*6640*/  @P1 IMAD.MOV.U32 R4, RZ, RZ, R10 ;  /* 0x000000ffff041224 */ /* 0x005fe200078e000a */
[----:B------:R-:W-:Y:S01]  /*6650*/  ISETP.GT.AND P0, PT, R0, 0x8, P0 ;  /* 0x000000080000780c */ /* 0x000fe20000704270 */
[----:B------:R-:W-:Y:S02]  /*6660*/  @P1 IMAD.MOV.U32 R5, RZ, RZ, R11 ;  /* 0x000000ffff051224 */ /* 0x000fe400078e000b */
[----:B------:R-:W-:Y:S01]  /*6670*/  FFMA R3, R150, R154, R3 ;  /* 0x0000009a96037223 */ /* 0x000fe20000000003 */
[----:B------:R-:W-:Y:S04]  /*6680*/  BSSY B1, `(.L_x_284) ;  /* 0x0000004000017945 */ /* 0x000fe80003800000 */
[----:B------:R0:W-:Y:S05]  /*6690*/  @P1 STG.E desc[UR36][R4.64+0x3e0], R3 ;  /* 0x0003e00304001986 */ /* 0x0001ea000c101924 */
[----:B------:R-:W-:Y:S05]  /*66a0*/  @!P0 BRA `(.L_x_285) ;  /* 0x0000000000048947 */ /* 0x000fea0003800000 */
[----:B------:R2:W5:Y:S02]  /*66b0*/  LDG.E.LTC128B R152, desc[UR36][R8.64+0x3e4] ;  /* 0x0003e42408987981 */ /* 0x000564000c1e1920 */
.L_x_285:
[----:B------:R-:W-:Y:S05]  /*66c0*/  BSYNC B1 ;  /* 0x0000000000017941 */ /* 0x000fea0003800000 */
.L_x_284:
[----:B-----5:R-:W-:-:S04]  /*66d0*/  FMUL R152, R152, R155 ;  /* 0x0000009b98987220 */ /* 0x020fc80000400000 */
[----:B------:R-:W-:Y:S01]  /*66e0*/  FFMA R151, R151, R154, R152 ;  /* 0x0000009a97977223 */ /* 0x000fe20000000098 */
[----:B------:R-:W-:Y:S06]  /*66f0*/  @!P0 BRA `(.L_x_286) ;  /* 0x0000001c00208947 */ /* 0x000fec0003800000 */
[----:B------:R0:W-:Y:S01]  /*6700*/  STG.E desc[UR36][R10.64+0x3e4], R151 ;  /* 0x0003e4970a007986 */ /* 0x0001e2000c101924 */
[----:B------:R-:W-:Y:S05]  /*6710*/  BRA `(.L_x_286) ;  /* 0x0000001c00187947 */ /* 0x000fea0003800000 */
.L_x_33:
[----:B------:R-:W-:Y:S01]  /*6720*/  ULDC.64 UR4, c[0x0][0x5c0] ;  /* 0x0001700000047ab9 */ /* 0x000fe20000000a00 */
[----:B------:R-:W-:Y:S01]  /*6730*/  ISETP.GT.AND P0, PT, R3, 0x1, PT ;  /* 0x000000010300780c */ /* 0x000fe20003f04270 */
[-C--:B------:R-:W-:Y:S01]  /*6740*/  FMUL R9, R24, R154.reuse ;  /* 0x0000009a18097220 */ /* 0x080fe20000400000 */
[----:B------:R-:W-:Y:S01]  /*6750*/  LEA R4, P2, R162, UR4, 0x2 ;  /* 0x00000004a2047c11 */ /* 0x000fe2000f8410ff */
[-C--:B------:R-:W-:Y:S01]  /*6760*/  FMUL R25, R25, R154.reuse ;  /* 0x0000009a19197220 */ /* 0x080fe20000400000 */
[----:B------:R-:W-:Y:S01]  /*6770*/  ISETP.GT.AND P4, PT, R0, RZ, P0 ;  /* 0x000000ff0000720c */ /* 0x000fe20000784270 */
[-C--:B------:R-:W-:Y:S01]  /*6780*/  FMUL R27, R27, R154.reuse ;  /* 0x0000009a1b1b7220 */ /* 0x080fe20000400000 */
[----:B------:R-:W-:Y:S01]  /*6790*/  LEA.HI.X R5, R162, UR5, R171, 0x2, P2 ;  /* 0x00000005a2057c11 */ /* 0x000fe200090f14ab */
[-C--:B------:R-:W-:Y:S01]  /*67a0*/  FMUL R29, R29, R154.reuse ;  /* 0x0000009a1d1d7220 */ /* 0x080fe20000400000 */
[----:B------:R-:W-:Y:S01]  /*67b0*/  ISETP.GT.AND P2, PT, R0, 0x8, P1 ;  /* 0x000000080000780c */ /* 0x000fe20000f44270 */
[----:B------:R-:W-:Y:S01]  /*67c0*/  FMUL R31, R31, R154 ;  /* 0x0000009a1f1f7220 */ /* 0x000fe20000400000 */
[C---:B------:R-:W-:Y:S01]  /*67d0*/  SHF.L.U64.HI R7, R10.reuse, 0x5, R11 ;  /* 0x000000050a077819 */ /* 0x040fe2000001020b */
[----:B------:R0:W-:Y:S01]  /*67e0*/  @P3 STG.E desc[UR36][R4.64], R9 ;  /* 0x0000000904003986 */ /* 0x0001e2000c101924 */
[----:B------:R-:W-:Y:S01]  /*67f0*/  LEA R6, P3, R10, R4, 0x5 ;  /* 0x000000040a067211 */ /* 0x000fe200078628ff */
[-C--:B------:R-:W-:Y:S01]  /*6800*/  FMUL R11, R26, R154.reuse ;  /* 0x0000009a1a0b7220 */ /* 0x080fe20000400000 */
[----:B------:R-:W-:Y:S01]  /*6810*/  ISETP.GT.AND P1, PT, R3, 0x8, PT ;  /* 0x000000080300780c */ /* 0x000fe20003f24270 */
[-C--:B------:R-:W-:Y:S01]  /*6820*/  FMUL R33, R33, R154.reuse ;  /* 0x0000009a21217220 */ /* 0x080fe20000400000 */
[C---:B------:R-:W-:Y:S01]  /*6830*/  ISETP.GT.AND P0, PT, R0.reuse, 0x8, P0 ;  /* 0x000000080000780c */ /* 0x040fe20000704270 */
[----:B------:R-:W-:Y:S01]  /*6840*/  IMAD.X R7, R7, 0x1, R5, P3 ;  /* 0x0000000107077824 */ /* 0x000fe200018e0605 */
[----:B------:R-:W-:Y:S01]  /*6850*/  ISETP.GT.AND P3, PT, R3, 0x9, PT ;  /* 0x000000090300780c */ /* 0x000fe20003f64270 */
[----:B------:R-:W-:Y:S01]  /*6860*/  @P4 STG.E desc[UR36][R4.64+0x4], R25 ;  /* 0x0000041904004986 */ /* 0x000fe2000c101924 */
[C---:B------:R-:W-:Y:S01]  /*6870*/  ISETP.GT.AND P4, PT, R0.reuse, RZ, P1 ;  /* 0x000000ff0000720c */ /* 0x040fe20000f84270 */
[-C--:B------:R-:W-:Y:S01]  /*6880*/  FMUL R35, R35, R154.reuse ;  /* 0x0000009a23237220 */ /* 0x080fe20000400000 */
[C---:B------:R-:W-:Y:S01]  /*6890*/  ISETP.GT.AND P1, PT, R0.reuse, 0x8, P1 ;  /* 0x000000080000780c */ /* 0x040fe20000f24270 */
[----:B------:R1:W-:Y:S01]  /*68a0*/  @P2 STG.E desc[UR36][R6.64], R11 ;  /* 0x0000000b06002986 */ /* 0x0003e2000c101924 */
[----:B------:R-:W-:Y:S01]  /*68b0*/  ISETP.GT.AND P2, PT, R0, RZ, P3 ;  /* 0x000000ff0000720c */ /* 0x000fe20001f44270 */
[-C--:B0-----:R-:W-:Y:S01]  /*68c0*/  FMUL R9, R28, R154.reuse ;  /* 0x0000009a1c097220 */ /* 0x081fe20000400000 */
[C---:B------:R-:W-:Y:S01]  /*68d0*/  ISETP.GT.AND P3, PT, R0.reuse, 0x8, P3 ;  /* 0x000000080000780c */ /* 0x040fe20001f64270 */
[-C--:B------:R-:W-:Y:S01]  /*68e0*/  FMUL R37, R37, R154.reuse ;  /* 0x0000009a25257220 */ /* 0x080fe20000400000 */
[-C--:B------:R-:W-:Y:S01]  /*68f0*/  FMUL R39, R39, R154.reuse ;  /* 0x0000009a27277220 */ /* 0x080fe20000400000 */
[----:B------:R-:W-:Y:S01]  /*6900*/  @P0 STG.E desc[UR36][R6.64+0x4], R27 ;  /* 0x0000041b06000986 */ /* 0x000fe2000c101924 */
[----:B------:R-:W-:Y:S01]  /*6910*/  ISETP.GT.AND P0, PT, R3, 0x10, PT ;  /* 0x000000100300780c */ /* 0x000fe20003f04270 */
[-C--:B------:R-:W-:Y:S01]  /*6920*/  FMUL R41, R41, R154.reuse ;  /* 0x0000009a29297220 */ /* 0x080fe20000400000 */
[-C--:B------:R-:W-:Y:S01]  /*6930*/  FMUL R43, R43, R154.reuse ;  /* 0x0000009a2b2b7220 */ /* 0x080fe20000400000 */
[----:B------:R0:W-:Y:S01]  /*6940*/  @P4 STG.E desc[UR36][R4.64+0x20], R9 ;  /* 0x0000200904004986 */ /* 0x0001e2000c101924 */
[----:B------:R-:W-:Y:S01]  /*6950*/  ISETP.GT.AND P4, PT, R0, RZ, P0 ;  /* 0x000000ff0000720c */ /* 0x000fe20000784270 */
[-C--:B-1----:R-:W-:Y:S01]  /*6960*/  FMUL R11, R30, R154.reuse ;  /* 0x0000009a1e0b7220 */ /* 0x082fe20000400000 */
[C---:B------:R-:W-:Y:S01]  /*6970*/  ISETP.GT.AND P0, PT, R0.reuse, 0x8, P0 ;  /* 0x000000080000780c */ /* 0x040fe20000704270 */
[----:B------:R-:W-:Y:S01]  /*6980*/  @P2 STG.E desc[UR36][R4.64+0x24], R29 ;  /* 0x0000241d04002986 */ /* 0x000fe2000c101924 */
[----:B------:R-:W-:Y:S01]  /*6990*/  ISETP.GT.AND P2, PT, R3, 0x11, PT ;  /* 0x000000110300780c */ /* 0x000fe20003f44270 */
[-C--:B------:R-:W-:Y:S01]  /*69a0*/  FMUL R45, R45, R154.reuse ;  /* 0x0000009a2d2d7220 */ /* 0x080fe20000400000 */
[-C--:B------:R-:W-:Y:S01]  /*69b0*/  FMUL R47, R47, R154.reuse ;  /* 0x0000009a2f2f7220 */ /* 0x080fe20000400000 */
[----:B------:R1:W-:Y:S01]  /*69c0*/  @P1 STG.E desc[UR36][R6.64+0x20], R11 ;  /* 0x0000200b06001986 */ /* 0x0003e2000c101924 */
[C---:B------:R-:W-:Y:S01]  /*69d0*/  ISETP.GT.AND P1, PT, R0.reuse, RZ, P2 ;  /* 0x000000ff0000720c */ /* 0x040fe20001724270 */
[-C--:B------:R-:W-:Y:S01]  /*69e0*/  FMUL R49, R49, R154.reuse ;  /* 0x0000009a31317220 */ /* 0x080fe20000400000 */
[----:B------:R-:W-:Y:S01]  /*69f0*/  ISETP.GT.AND P2, PT, R0, 0x8, P2 ;  /* 0x000000080000780c */ /* 0x000fe20001744270 */
[-C--:B0-----:R-:W-:Y:S01]  /*6a00*/  FMUL R9, R32, R154.reuse ;  /* 0x0000009a20097220 */ /* 0x081fe20000400000 */
[----:B------:R-:W-:Y:S01]  /*6a10*/  @P3 STG.E desc[UR36][R6.64+0x24], R31 ;  /* 0x0000241f06003986 */ /* 0x000fe2000c101924 */
[----:B------:R-:W-:Y:S01]  /*6a20*/  ISETP.GT.AND P3, PT, R3, 0x18, PT ;  /* 0x000000180300780c */ /* 0x000fe20003f64270 */
[-C--:B------:R-:W-:Y:S01]  /*6a30*/  FMUL R51, R51, R154.reuse ;  /* 0x0000009a33337220 */ /* 0x080fe20000400000 */
[-C--:B------:R-:W-:Y:S01]  /*6a40*/  FMUL R53, R53, R154.reuse ;  /* 0x0000009a35357220 */ /* 0x080fe20000400000 */
[----:B------:R0:W-:Y:S01]  /*6a50*/  @P4 STG.E desc[UR36][R4.64+0x40], R9 ;  /* 0x0000400904004986 */ /* 0x0001e2000c101924 */
[----:B------:R-:W-:Y:S01]  /*6a60*/  ISETP.GT.AND P4, PT, R0, RZ, P3 ;  /* 0x000000ff0000720c */ /* 0x000fe20001f84270 */
[-C--:B------:R-:W-:Y:S01]  /*6a70*/  FMUL R55, R55, R154.reuse ;  /* 0x0000009a37377220 */ /* 0x080fe20000400000 */
[-C--:B-1----:R-:W-:Y:S01]  /*6a80*/  FMUL R11, R34, R154.reuse ;  /* 0x0000009a220b7220 */ /* 0x082fe20000400000 */
[C---:B------:R-:W-:Y:S01]  /*6a90*/  ISETP.GT.AND P3, PT, R0.reuse, 0x8, P3 ;  /* 0x000000080000780c */ /* 0x040fe20001f64270 */
[----:B------:R-:W-:Y:S01]  /*6aa0*/  @P1 STG.E desc[UR36][R4.64+0x44], R33 ;  /* 0x0000442104001986 */ /* 0x000fe2000c101924 */
[----:B------:R-:W-:Y:S01]  /*6ab0*/  ISETP.GT.AND P1, PT, R3, 0x19, PT ;  /* 0x000000190300780c */ /* 0x000fe20003f24270 */
[-C--:B------:R-:W-:Y:S01]  /*6ac0*/  FMUL R57, R57, R154.reuse ;  /* 0x0000009a39397220 */ /* 0x080fe20000400000 */
[-C--:B------:R-:W-:Y:S01]  /*6ad0*/  FMUL R59, R59, R154.reuse ;  /* 0x0000009a3b3b7220 */ /* 0x080fe20000400000 */
[----:B------:R1:W-:Y:S01]  /*6ae0*/  @P0 STG.E desc[UR36][R6.64+0x40], R11 ;  /* 0x0000400b06000986 */ /* 0x0003e2000c101924 */
[----:B------:R-:W-:Y:S01]  /*6af0*/  ISETP.GT.AND P0, PT, R0, RZ, P1 ;  /* 0x000000ff0000720c */ /* 0x000fe20000f04270 */
[-C--:B------:R-:W-:Y:S01]  /*6b00*/  FMUL R61, R61, R154.reuse ;  /* 0x0000009a3d3d7220 */ /* 0x080fe20000400000 */
[-C--:B0-----:R-:W-:Y:S01]  /*6b10*/  FMUL R9, R36, R154.reuse ;  /* 0x0000009a24097220 */ /* 0x081fe20000400000 */
[----:B------:R-:W-:Y:S01]  /*6b20*/  @P2 STG.E desc[UR36][R6.64+0x44], R35 ;  /* 0x0000442306002986 */ /* 0x000fe2000c101924 */
[----:B------:R-:W-:Y:S01]  /*6b30*/  ISETP.GT.AND P2, PT, R3, 0x20, PT ;  /* 0x000000200300780c */ /* 0x000fe20003f44270 */
[-C--:B------:R-:W-:Y:S01]  /*6b40*/  FMUL R63, R63, R154.reuse ;  /* 0x0000009a3f3f7220 */ /* 0x080fe20000400000 */
[C---:B------:R-:W-:Y:S01]  /*6b50*/  ISETP.GT.AND P1, PT, R0.reuse, 0x8, P1 ;  /* 0x000000080000780c */ /* 0x040fe20000f24270 */
[----:B------:R0:W-:Y:S01]  /*6b60*/  @P4 STG.E desc[UR36][R4.64+0x60], R9 ;  /* 0x0000600904004986 */ /* 0x0001e2000c101924 */
[C---:B------:R-:W-:Y:S01]  /*6b70*/  ISETP.GT.AND P4, PT, R0.reuse, RZ, P2 ;  /* 0x000000ff0000720c */ /* 0x040fe20001784270 */
[-C--:B------:R-:W-:Y:S01]  /*6b80*/  FMUL R65, R65, R154.reuse ;  /* 0x0000009a41417220 */ /* 0x080fe20000400000 */
[----:B------:R-:W-:Y:S01]  /*6b90*/  ISETP.GT.AND P2, PT, R0, 0x8, P2 ;  /* 0x000000080000780c */ /* 0x000fe20001744270 */
[-C--:B-1----:R-:W-:Y:S01]  /*6ba0*/  FMUL R11, R38, R154.reuse ;  /* 0x0000009a260b7220 */ /* 0x082fe20000400000 */
[-C--:B------:R-:W-:Y:S01]  /*6bb0*/  FMUL R67, R67, R154.reuse ;  /* 0x0000009a43437220 */ /* 0x080fe20000400000 */
[----:B------:R-:W-:Y:S01]  /*6bc0*/  @P0 STG.E desc[UR36][R4.64+0x64], R37 ;  /* 0x0000642504000986 */ /* 0x000fe2000c101924 */
[----:B------:R-:W-:Y:S01]  /*6bd0*/  ISETP.GT.AND P0, PT, R3, 0x21, PT ;  /* 0x000000210300780c */ /* 0x000fe20003f04270 */
[-C--:B------:R-:W-:Y:S01]  /*6be0*/  FMUL R69, R69, R154.reuse ;  /* 0x0000009a45457220 */ /* 0x080fe20000400000 */
[-C--:B------:R-:W-:Y:S01]  /*6bf0*/  FMUL R71, R71, R154.reuse ;  /* 0x0000009a47477220 */ /* 0x080fe20000400000 */
[----:B------:R1:W-:Y:S01]  /*6c00*/  @P3 STG.E desc[UR36][R6.64+0x60], R11 ;  /* 0x0000600b06003986 */ /* 0x0003e2000c101924 */
[----:B------:R-:W-:Y:S01]  /*6c10*/  ISETP.GT.AND P3, PT, R0, RZ, P0 ;  /* 0x000000ff0000720c */ /* 0x000fe20000764270 */
[-C--:B0-----:R-:W-:Y:S01]  /*6c20*/  FMUL R9, R40, R154.reuse ;  /* 0x0000009a28097220 */ /* 0x081fe20000400000 */
        /* <DEDUP_REMOVED lines=118> */
[----:B------:R-:W-:Y:S01]  /*7390*/  FMUL R151, R151, R154 ;  /* 0x0000009a97977220 */ /* 0x000fe20000400000 */
[----:B------:R-:W-:Y:S01]  /*73a0*/  @P1 STG.E desc[UR36][R4.64+0x144], R65 ;  /* 0x0001444104001986 */ /* 0x000fe2000c101924 */
[----:B------:R-:W-:-:S03]  /*73b0*/  ISETP.GT.AND P1, PT, R3, 0x59, PT ;  /* 0x000000590300780c */ /* 0x000fc60003f24270 */
[----:B------:R1:W-:Y:S01]  /*73c0*/  @P0 STG.E desc[UR36][R6.64+0x140], R11 ;  /* 0x0001400b06000986 */ /* 0x0003e2000c101924 */
[----:B------:R-:W-:Y:S01]  /*73d0*/  ISETP.GT.AND P0, PT, R0, RZ, P1 ;  /* 0x000000ff0000720c */ /* 0x000fe20000f04270 */
[----:B0-----:R-:W-:Y:S01]  /*73e0*/  FMUL R9, R68, R154 ;  /* 0x0000009a44097220 */ /* 0x001fe20000400000 */
[----:B------:R-:W-:Y:S01]  /*73f0*/  ISETP.GT.AND P1, PT, R0, 0x8, P1 ;  /* 0x000000080000780c */ /* 0x000fe20000f24270 */
[----:B------:R-:W-:Y:S01]  /*7400*/  @P2 STG.E desc[UR36][R6.64+0x144], R67 ;  /* 0x0001444306002986 */ /* 0x000fe2000c101924 */
[----:B------:R-:W-:-:S03]  /*7410*/  ISETP.GT.AND P2, PT, R3, 0x60, PT ;  /* 0x000000600300780c */ /* 0x000fc60003f44270 */
[----:B------:R0:W-:Y:S01]  /*7420*/  @P4 STG.E desc[UR36][R4.64+0x160], R9 ;  /* 0x0001600904004986 */ /* 0x0001e2000c101924 */
[C---:B------:R-:W-:Y:S02]  /*7430*/  ISETP.GT.AND P4, PT, R0.reuse, RZ, P2 ;  /* 0x000000ff0000720c */ /* 0x040fe40001784270 */
[----:B------:R-:W-:Y:S01]  /*7440*/  ISETP.GT.AND P2, PT, R0, 0x8, P2 ;  /* 0x000000080000780c */ /* 0x000fe20001744270 */
[----:B-1----:R-:W-:Y:S02]  /*7450*/  FMUL R11, R70, R154 ;  /* 0x0000009a460b7220 */ /* 0x002fe40000400000 */
        /* <DEDUP_REMOVED lines=225> */
[----:B------:R-:W-:Y:S01]  /*8270*/  ISETP.GT.AND P4, PT, R3, 0xf8, PT ;  /* 0x000000f80300780c */ /* 0x000fe20003f84270 */
[-C--:B------:R-:W-:Y:S01]  /*8280*/  FMUL R3, R146, R154.reuse ;  /* 0x0000009a92037220 */ /* 0x080fe20000400000 */
[----:B-1----:R-:W-:-:S03]  /*8290*/  FMUL R11, R150, R154 ;  /* 0x0000009a960b7220 */ /* 0x002fc60000400000 */
[----:B------:R-:W-:Y:S01]  /*82a0*/  @P1 STG.E desc[UR36][R4.64+0x3c4], R145 ;  /* 0x0003c49104001986 */ /* 0x000fe2000c101924 */
[C---:B------:R-:W-:Y:S02]  /*82b0*/  ISETP.GT.AND P1, PT, R0.reuse, RZ, P4 ;  /* 0x000000ff0000720c */ /* 0x040fe40002724270 */
[C---:B------:R-:W-:Y:S01]  /*82c0*/  ISETP.GT.AND P4, PT, R0.reuse, 0x8, P4 ;  /* 0x000000080000780c */ /* 0x040fe20002784270 */
[----:B------:R-:W-:Y:S01]  /*82d0*/  @P0 STG.E desc[UR36][R6.64+0x3c0], R3 ;  /* 0x0003c00306000986 */ /* 0x000fe2000c101924 */
[----:B------:R-:W-:Y:S01]  /*82e0*/  ISETP.GT.AND P0, PT, R0, RZ, P3 ;  /* 0x000000ff0000720c */ /* 0x000fe20001f04270 */
[----:B0-----:R-:W-:Y:S01]  /*82f0*/  FMUL R9, R148, R154 ;  /* 0x0000009a94097220 */ /* 0x001fe20000400000 */
[----:B------:R-:W-:Y:S01]  /*8300*/  ISETP.GT.AND P3, PT, R0, 0x8, P3 ;  /* 0x000000080000780c */ /* 0x000fe20001f64270 */
[----:B------:R-:W-:Y:S06]  /*8310*/  @P2 STG.E desc[UR36][R6.64+0x3c4], R147 ;  /* 0x0003c49306002986 */ /* 0x000fec000c101924 */
[----:B------:R-:W-:Y:S04]  /*8320*/  @P1 STG.E desc[UR36][R4.64+0x3e0], R9 ;  /* 0x0003e00904001986 */ /* 0x000fe8000c101924 */
[----:B------:R0:W-:Y:S02]  /*8330*/  @P0 STG.E desc[UR36][R4.64+0x3e4], R149 ;  /* 0x0003e49504000986 */ /* 0x0001e4000c101924 */
[----:B0-----:R-:W-:-:S02]  /*8340*/  @P4 IMAD.MOV.U32 R4, RZ, RZ, R6 ;  /* 0x000000ffff044224 */ /* 0x001fc400078e0006 */
[----:B------:R-:W-:-:S05]  /*8350*/  @P4 IMAD.MOV.U32 R5, RZ, RZ, R7 ;  /* 0x000000ffff054224 */ /* 0x000fca00078e0007 */
[----:B------:R0:W-:Y:S04]  /*8360*/  @P4 STG.E desc[UR36][R4.64+0x3e0], R11 ;  /* 0x0003e00b04004986 */ /* 0x0001e8000c101924 */
[----:B------:R0:W-:Y:S02]  /*8370*/  @P3 STG.E desc[UR36][R6.64+0x3e4], R151 ;  /* 0x0003e49706003986 */ /* 0x0001e4000c101924 */
.L_x_286:
[----:B------:R-:W-:Y:S05]  /*8380*/  BSYNC B0 ;  /* 0x0000000000007941 */ /* 0x000fea0003800000 */
.L_x_32:
[----:B------:R-:W-:Y:S01]  /*8390*/  ULDC UR4, c[0x0][0xc] ;  /* 0x0000030000047ab9 */ /* 0x000fe20000000800 */
[----:B------:R-:W-:Y:S01]  /*83a0*/  ULDC UR5, c[0x0][0x10] ;  /* 0x0000040000057ab9 */ /* 0x000fe20000000800 */
[----:B0-----:R-:W0:Y:S01]  /*83b0*/  LDC R3, c[0x0][0x14] ;  /* 0x00000500ff037b82 */ /* 0x001e220000000800 */
[----:B------:R-:W-:Y:S01]  /*83c0*/  UIMAD.WIDE.U32 UR4, UR4, UR5, URZ ;  /* 0x00000005040472a5 */ /* 0x000fe2000f8e003f */
[----:B------:R-:W-:Y:S01]  /*83d0*/  PRMT R0, RZ, 0x7610, R0 ;  /* 0x00007610ff007816 */ /* 0x000fe20000000000 */
[----:B------:R-:W-:Y:S02]  /*83e0*/  IMAD.MOV.U32 R152, RZ, RZ, -0x1 ;  /* 0xffffffffff987424 */ /* 0x000fe400078e00ff */
[----:B------:R-:W-:Y:S02]  /*83f0*/  IMAD.MOV.U32 R23, RZ, RZ, -0x1 ;  /* 0xffffffffff177424 */ /* 0x000fe400078e00ff */
[----:B0-----:R-:W-:-:S04]  /*8400*/  IMAD.WIDE.U32 R16, R3, UR4, R16 ;  /* 0x0000000403107c25 */ /* 0x001fc8000f8e0010 */
[----:B------:R-:W-:Y:S01]  /*8410*/  IMAD R3, R3, UR5, RZ ;  /* 0x0000000503037c24 */ /* 0x000fe2000f8e02ff */
[----:B------:R-:W-:Y:S02]  /*8420*/  ULDC.64 UR4, c[0x0][0x650] ;  /* 0x0001940000047ab9 */ /* 0x000fe40000000a00 */
[----:B------:R-:W-:Y:S01]  /*8430*/  ISETP.GE.U32.AND P0, PT, R16, UR4, PT ;  /* 0x0000000410007c0c */ /* 0x000fe2000bf06070 */
[----:B------:R-:W-:-:S05]  /*8440*/  IMAD.IADD R17, R17, 0x1, R3 ;  /* 0x0000000111117824 */ /* 0x000fca00078e0203 */
[----:B------:R-:W-:-:S13]  /*8450*/  ISETP.GE.U32.AND.EX P0, PT, R17, UR5, PT, P0 ;  /* 0x0000000511007c0c */ /* 0x000fda000bf06100 */
[----:B------:R-:W-:Y:S05]  /*8460*/  @P0 BRA `(.L_x_287) ;  /* 0x0000000400640947 */ /* 0x000fea0003800000 */
[----:B------:R-:W0:Y:S01]  /*8470*/  S2R R12, SR_CTAID.X ;  /* 0x00000000000c7919 */ /* 0x000e220000002500 */
[----:B----4-:R-:W4:Y:S01]  /*8480*/  LDC.64 R10, c[0x0][0x628] ;  /* 0x00018a00ff0a7b82 */ /* 0x010f220000000a00 */
[----:B------:R-:W-:Y:S01]  /*8490*/  ULDC UR4, c[0x0][0x150] ;  /* 0x0000540000047ab9 */ /* 0x000fe20000000800 */
[----:B-123--:R-:W-:Y:S01]  /*84a0*/  IMAD.MOV.U32 R8, RZ, RZ, R16 ;  /* 0x000000ffff087224 */ /* 0x00efe200078e0010 */
[----:B------:R-:W1:Y:S01]  /*84b0*/  S2R R24, SR_CTAID.Y ;  /* 0x0000000000187919 */ /* 0x000e620000002600 */
[----:B------:R-:W-:-:S04]  /*84c0*/  IMAD.MOV.U32 R9, RZ, RZ, R17 ;  /* 0x000000ffff097224 */ /* 0x000fc800078e0011 */
[----:B------:R-:W2:Y:S08]  /*84d0*/  LDC R21, c[0x0][0x144] ;  /* 0x00005100ff157b82 */ /* 0x000eb00000000800 */
[----:B------:R-:W3:Y:S08]  /*84e0*/  LDC R0, c[0x0][0x630] ;  /* 0x00018c00ff007b82 */ /* 0x000ef00000000800 */
[----:B------:R-:W1:Y:S01]  /*84f0*/  LDC.64 R14, c[0x0][0x620] ;  /* 0x00018800ff0e7b82 */ /* 0x000e620000000a00 */
[----:B----4-:R-:W-:-:S04]  /*8500*/  ISETP.NE.U32.AND P0, PT, R10, RZ, PT ;  /* 0x000000ff0a00720c */ /* 0x010fc80003f05070 */
[----:B------:R-:W-:Y:S02]  /*8510*/  ISETP.NE.AND.EX P0, PT, R11, RZ, PT, P0 ;  /* 0x000000ff0b00720c */ /* 0x000fe40003f05300 */
[----:B0-----:R-:W-:-:S05]  /*8520*/  I2FP.F32.U32 R3, R12 ;  /* 0x0000000c00037245 */ /* 0x001fca0000201000 */
[----:B------:R-:W-:-:S04]  /*8530*/  FMUL R3, R3, UR4 ;  /* 0x0000000403037c20 */ /* 0x000fc80008400000 */
[----:B------:R0:W4:Y:S02]  /*8540*/  F2I.U32.TRUNC.NTZ R20, R3 ;  /* 0x0000000300147305 */ /* 0x000124000020f000 */
[----:B--23--:R-:W-:Y:S05]  /*8550*/  @!P0 BRA `(.L_x_288) ;  /* 0x0000000000288947 */ /* 0x00cfea0003800000 */
[----:B0-----:R-:W0:Y:S02]  /*8560*/  LDC R3, c[0x0][0x634] ;  /* 0x00018d00ff037b82 */ /* 0x001e240000000800 */
        /* <DEDUP_REMOVED lines=9> */
.L_x_288:
[----:B------:R-:W2:Y:S01]  /*8600*/  LDC.64 R30, c[0x0][0x640] ;  /* 0x00019000ff1e7b82 */ /* 0x000ea20000000a00 */
[-CC-:B------:R-:W-:Y:S01]  /*8610*/  SHF.R.U64 R23, R8, R0.reuse, R9.reuse ;  /* 0x0000000008177219 */ /* 0x180fe20000001209 */
[----:B----4-:R-:W-:Y:S01]  /*8620*/  IMAD.MOV R20, RZ, RZ, -R20 ;  /* 0x000000ffff147224 */ /* 0x010fe200078e0a14 */
[----:B------:R-:W-:Y:S01]  /*8630*/  SHF.R.U32.HI R0, RZ, R0, R9 ;  /* 0x00000000ff007219 */ /* 0x000fe20000011609 */
[----:B------:R-:W-:Y:S01]  /*8640*/  ULDC UR4, c[0x0][0x154] ;  /* 0x0000550000047ab9 */ /* 0x000fe20000000800 */
[----:B0-----:R-:W-:Y:S01]  /*8650*/  IADD3 R3, P0, RZ, -R23, RZ ;  /* 0x80000017ff037210 */ /* 0x001fe20007f1e0ff */
[----:B------:R-:W-:Y:S02]  /*8660*/  IMAD R26, R21, R20, R12 ;  /* 0x00000014151a7224 */ /* 0x000fe400078e020c */
[----:B------:R-:W0:Y:S01]  /*8670*/  LDC R6, c[0x0][0x618] ;  /* 0x00018600ff067b82 */ /* 0x000e220000000800 */
[----:B------:R-:W-:Y:S02]  /*8680*/  IMAD.MOV.U32 R7, RZ, RZ, 0x1 ;  /* 0x00000001ff077424 */ /* 0x000fe400078e00ff */
[----:B------:R-:W-:-:S04]  /*8690*/  IMAD.X R5, RZ, RZ, ~R0, P0 ;  /* 0x000000ffff057224 */ /* 0x000fc800000e0e00 */
[-C--:B-1----:R-:W-:Y:S01]  /*86a0*/  IMAD R0, R5, R14.reuse, RZ ;  /* 0x0000000e05007224 */ /* 0x082fe200078e02ff */
[----:B------:R-:W1:Y:S01]  /*86b0*/  LDC R8, c[0x0][0x608] ;  /* 0x00018200ff087b82 */ /* 0x000e620000000800 */
[----:B------:R-:W-:-:S04]  /*86c0*/  IMAD.WIDE.U32 R4, R3, R14, R16 ;  /* 0x0000000e03047225 */ /* 0x000fc800078e0010 */
[----:B------:R-:W-:Y:S01]  /*86d0*/  IMAD R3, R3, R15, R0 ;  /* 0x0000000f03037224 */ /* 0x000fe200078e0200 */
[----:B------:R-:W-:Y:S02]  /*86e0*/  I2FP.F32.U32 R0, R24 ;  /* 0x0000001800007245 */ /* 0x000fe40000201000 */
[----:B------:R-:W3:Y:S01]  /*86f0*/  LDC R28, c[0x0][0x658] ;  /* 0x00019600ff1c7b82 */ /* 0x000ee20000000800 */
[----:B------:R-:W-:Y:S01]  /*8700*/  IMAD.IADD R3, R5, 0x1, R3 ;  /* 0x0000000105037824 */ /* 0x000fe200078e0203 */
[----:B--2---:R-:W-:Y:S01]  /*8710*/  ISETP.NE.U32.AND P0, PT, R30, RZ, PT ;  /* 0x000000ff1e00720c */ /* 0x004fe20003f05070 */
[----:B------:R-:W-:Y:S01]  /*8720*/  FMUL R0, R0, UR4 ;  /* 0x0000000400007c20 */ /* 0x000fe20008400000 */
[----:B------:R-:W-:Y:S02]  /*8730*/  IMAD.MOV.U32 R5, RZ, RZ, -0x1 ;  /* 0xffffffffff057424 */ /* 0x000fe400078e00ff */
[----:B------:R-:W-:Y:S01]  /*8740*/  ISETP.NE.AND.EX P0, PT, R31, RZ, PT, P0 ;  /* 0x000000ff1f00720c */ /* 0x000fe20003f05300 */
[----:B------:R2:W4:Y:S01]  /*8750*/  F2I.U32.TRUNC.NTZ R13, R0 ;  /* 0x00000000000d7305 */ /* 0x000522000020f000 */
[----:B------:R-:W2:Y:S01]  /*8760*/  LDC R15, c[0x0][0x148] ;  /* 0x00005200ff0f7b82 */ /* 0x000ea20000000800 */
[----:B0-----:R-:W-:-:S02]  /*8770*/  SHF.R.U64 R12, R4, R6, R3 ;  /* 0x00000006040c7219 */ /* 0x001fc40000001203 */
[----:B------:R-:W-:-:S05]  /*8780*/  SHF.R.U32.HI R3, RZ, R6, R3 ;  /* 0x00000006ff037219 */ /* 0x000fca0000011603 */
[----:B------:R-:W0:Y:S01]  /*8790*/  LDC R20, c[0x0][0x600] ;  /* 0x00018000ff147b82 */ /* 0x000e220000000800 */
[-CC-:B-1----:R-:W-:Y:S02]  /*87a0*/  SHF.R.U64 R10, R12, R8.reuse, R3.reuse ;  /* 0x000000080c0a7219 */ /* 0x182fe40000001203 */
[----:B------:R-:W-:-:S05]  /*87b0*/  SHF.R.U32.HI R3, RZ, R8, R3 ;  /* 0x00000008ff037219 */ /* 0x000fca0000011603 */
[----:B------:R-:W1:Y:S01]  /*87c0*/  LDC R21, c[0x0][0x648] ;  /* 0x00019200ff157b82 */ /* 0x000e620000000800 */
[-C--:B---3--:R-:W-:Y:S02]  /*87d0*/  SHF.L.U32 R4, R5, R28.reuse, RZ ;  /* 0x0000001c05047219 */ /* 0x088fe400000006ff */
[-CC-:B------:R-:W-:Y:S02]  /*87e0*/  SHF.R.U64 R14, R10, R28.reuse, R3.reuse ;  /* 0x0000001c0a0e7219 */ /* 0x180fe40000001203 */
[----:B------:R-:W-:Y:S02]  /*87f0*/  SHF.R.U32.HI R5, RZ, R28, R3 ;  /* 0x0000001cff057219 */ /* 0x000fe40000011603 */
[----:B------:R-:W-:Y:S01]  /*8800*/  LOP3.LUT R153, RZ, R4, RZ, 0x33, !PT ;  /* 0x00000004ff997212 */ /* 0x000fe200078e33ff */
[----:B------:R-:W3:Y:S01]  /*8810*/  LDC R25, c[0x0][0x638] ;  /* 0x00018e00ff197b82 */ /* 0x000ee20000000800 */
[----:B------:R-:W-:Y:S01]  /*8820*/  SHF.L.U32 R28, R7, R28, RZ ;  /* 0x0000001c071c7219 */ /* 0x000fe200000006ff */
[----:B------:R-:W-:-:S06]  /*8830*/  IMAD.MOV.U32 R4, RZ, RZ, R14 ;  /* 0x000000ffff047224 */ /* 0x000fcc00078e000e */
[----:B------:R-:W0:Y:S01]  /*8840*/  LDC R27, c[0x0][0x610] ;  /* 0x00018400ff1b7b82 */ /* 0x000e220000000800 */
[----:B----4-:R-:W-:Y:S05]  /*8850*/  @!P0 BRA `(.L_x_289) ;  /* 0x0000000000288947 */ /* 0x010fea0003800000 */
        /* <DEDUP_REMOVED lines=10> */
.L_x_289:
[----:B------:R-:W-:Y:S01]  /*8900*/  ISETP.NE.AND P0, PT, R2, 0x1, PT ;  /* 0x000000010200780c */ /* 0x000fe20003f05270 */
[----:B------:R-:W-:Y:S01]  /*8910*/  IMAD.MOV R13, RZ, RZ, -R13 ;  /* 0x000000ffff0d7224 */ /* 0x000fe200078e0a0d */
[----:B-12---:R-:W-:Y:S01]  /*8920*/  SHF.R.U64 R0, R4, R21, R5 ;  /* 0x0000001504007219 */ /* 0x006fe20000001205 */
[----:B0-----:R-:W-:Y:S01]  /*8930*/  VIADD R5, R20, 0xffffffff ;  /* 0xffffffff14057836 */ /* 0x001fe20000000000 */
[----:B------:R-:W-:-:S03]  /*8940*/  LOP3.LUT R153, R10, R153, RZ, 0xc0, !PT ;  /* 0x000000990a997212 */ /* 0x000fc600078ec0ff */
[----:B------:R-:W-:Y:S01]  /*8950*/  IMAD.MOV R3, RZ, RZ, -R0 ;  /* 0x000000ffff037224 */ /* 0x000fe200078e0a00 */
[----:B------:R-:W-:Y:S01]  /*8960*/  LOP3.LUT R5, R12, R5, RZ, 0xc0, !PT ;  /* 0x000000050c057212 */ /* 0x000fe200078ec0ff */
[----:B------:R-:W-:Y:S02]  /*8970*/  IMAD R153, R28, R0, R153 ;  /* 0x000000001c997224 */ /* 0x000fe400078e0299 */
[----:B---3--:R-:W-:Y:S02]  /*8980*/  IMAD R0, R3, R25, R14 ;  /* 0x0000001903007224 */ /* 0x008fe400078e020e */
[----:B------:R-:W-:Y:S02]  /*8990*/  @P0 IMAD R26, R15, R13, R24 ;  /* 0x0000000d0f1a0224 */ /* 0x000fe400078e0218 */
[----:B------:R-:W-:Y:S02]  /*89a0*/  IMAD R4, R0, R20, R5 ;  /* 0x0000001400047224 */ /* 0x000fe400078e0205 */
[----:B------:R-:W-:-:S02]  /*89b0*/  IMAD R153, R153, R27, R26 ;  /* 0x0000001b99997224 */ /* 0x000fc400078e021a */
[----:B------:R-:W-:-:S03]  /*89c0*/  IMAD.MOV.U32 R3, RZ, RZ, 0x1 ;  /* 0x00000001ff037424 */ /* 0x000fc600078e00ff */
[----:B------:R-:W-:Y:S02]  /*89d0*/  SEL R152, R4, R153, !P0 ;  /* 0x0000009904987207 */ /* 0x000fe40004000000 */
[----:B------:R-:W-:Y:S02]  /*89e0*/  PRMT R0, R3, 0x7610, R0 ;  /* 0x0000761003007816 */ /* 0x000fe40000000000 */
[----:B------:R-:W-:-:S07]  /*89f0*/  SEL R153, R153, R4, !P0 ;  /* 0x0000000499997207 */ /* 0x000fce0004000000 */
.L_x_287:
[----:B------:R-:W-:-:S13]  /*8a00*/  LOP3.LUT P0, RZ, R0, 0xff, RZ, 0xc0, !PT ;  /* 0x000000ff00ff7812 */ /* 0x000fda000780c0ff */
[----:B------:R-:W-:Y:S05]  /*8a10*/  @P0 BRA `(.L_x_290) ;  /* 0xffffff8400dc0947 */ /* 0x000fea000383ffff */
[----:B------:R-:W-:Y:S05]  /*8a20*/  EXIT ;  /* 0x000000000000794d */ /* 0x000fea0003800000 */
.L_x_7:
[----:B0-----:R-:W-:Y:S01]  /*8a30*/  ULDC.64 UR4, c[0x0][0x650] ;  /* 0x0001940000047ab9 */ /* 0x001fe20000000a00 */
        /* <DEDUP_REMOVED lines=25> */
.L_x_292:
[----:B------:R-:W0:Y:S01]  /*8bd0*/  LDC.64 R26, c[0x0][0x640] ;  /* 0x00019000ff1a7b82 */ /* 0x000e220000000a00 */
[-CC-:B------:R-:W-:Y:S01]  /*8be0*/  SHF.R.U64 R20, R12, R8.reuse, R13.reuse ;  /* 0x000000080c147219 */ /* 0x180fe2000000120d */
[----:B------:R-:W-:Y:S01]  /*8bf0*/  IMAD.MOV.U32 R30, RZ, RZ, 0x1 ;  /* 0x00000001ff1e7424 */ /* 0x000fe200078e00ff */
[----:B------:R-:W-:Y:S02]  /*8c00*/  SHF.R.U32.HI R6, RZ, R8, R13 ;  /* 0x00000008ff067219 */ /* 0x000fe4000001160d */
[----:B------:R-:W-:-:S03]  /*8c10*/  IADD3 R11, P0, RZ, -R20, RZ ;  /* 0x80000014ff0b7210 */ /* 0x000fc60007f1e0ff */
[----:B------:R-:W1:Y:S02]  /*8c20*/  LDC R10, c[0x0][0x618] ;  /* 0x00018600ff0a7b82 */ /* 0x000e640000000800 */
[----:B------:R-:W-:-:S04]  /*8c30*/  IMAD.X R7, RZ, RZ, ~R6, P0 ;  /* 0x000000ffff077224 */ /* 0x000fc800000e0e06 */
[-C--:B------:R-:W-:Y:S02]  /*8c40*/  IMAD R8, R7, R22.reuse, RZ ;  /* 0x0000001607087224 */ /* 0x080fe400078e02ff */
[----:B------:R-:W2:Y:S01]  /*8c50*/  LDC R12, c[0x0][0x608] ;  /* 0x00018200ff0c7b82 */ /* 0x000ea20000000800 */
[----:B------:R-:W-:-:S04]  /*8c60*/  IMAD.WIDE.U32 R6, R11, R22, R16 ;  /* 0x000000160b067225 */ /* 0x000fc800078e0010 */
[----:B------:R-:W-:-:S03]  /*8c70*/  IMAD R11, R11, R23, R8 ;  /* 0x000000170b0b7224 */ /* 0x000fc600078e0208 */
[----:B------:R-:W3:Y:S01]  /*8c80*/  LDC R25, c[0x0][0x658] ;  /* 0x00019600ff197b82 */ /* 0x000ee20000000800 */
[----:B------:R-:W-:Y:S01]  /*8c90*/  IMAD.IADD R7, R7, 0x1, R11 ;  /* 0x0000000107077824 */ /* 0x000fe200078e020b */
[----:B0-----:R-:W-:-:S04]  /*8ca0*/  ISETP.NE.U32.AND P0, PT, R26, RZ, PT ;  /* 0x000000ff1a00720c */ /* 0x001fc80003f05070 */
[----:B------:R-:W-:Y:S02]  /*8cb0*/  ISETP.NE.AND.EX P0, PT, R27, RZ, PT, P0 ;  /* 0x000000ff1b00720c */ /* 0x000fe40003f05300 */
[----:B------:R-:W0:Y:S01]  /*8cc0*/  LDC R23, c[0x0][0x600] ;  /* 0x00018000ff177b82 */ /* 0x000e220000000800 */
[-CC-:B-1----:R-:W-:Y:S02]  /*8cd0*/  SHF.R.U64 R8, R6, R10.reuse, R7.reuse ;  /* 0x0000000a06087219 */ /* 0x182fe40000001207 */
[----:B------:R-:W-:Y:S01]  /*8ce0*/  SHF.R.U32.HI R7, RZ, R10, R7 ;  /* 0x0000000aff077219 */ /* 0x000fe20000011607 */
[----:B------:R-:W-:-:S04]  /*8cf0*/  IMAD.MOV.U32 R10, RZ, RZ, -0x1 ;  /* 0xffffffffff0a7424 */ /* 0x000fc800078e00ff */
        /* <DEDUP_REMOVED lines=21> */
.L_x_293:
[----:B------:R-:W-:Y:S01]  /*8e50*/  ISETP.NE.AND P0, PT, R2, 0x1, PT ;  /* 0x000000010200780c */ /* 0x000fe20003f05270 */
[----:B0-----:R-:W-:Y:S01]  /*8e60*/  VIADD R11, R23, 0xffffffff ;  /* 0xffffffff170b7836 */ /* 0x001fe20000000000 */
[----:B-1----:R-:W-:Y:S02]  /*8e70*/  SHF.R.U64 R6, R6, R24, R7 ;  /* 0x0000001806067219 */ /* 0x002fe40000001207 */
[----:B------:R-:W-:Y:S02]  /*8e80*/  SHF.L.U32 R30, R30, R25, RZ ;  /* 0x000000191e1e7219 */ /* 0x000fe400000006ff */
[----:B------:R-:W-:Y:S01]  /*8e90*/  LOP3.LUT R5, R21, R32, RZ, 0xc0, !PT ;  /* 0x0000002015057212 */ /* 0x000fe200078ec0ff */
[----:B------:R-:W-:-:S04]  /*8ea0*/  IMAD.MOV R7, RZ, RZ, -R6 ;  /* 0x000000ffff077224 */ /* 0x000fc800078e0a06 */
[----:B------:R-:W-:Y:S01]  /*8eb0*/  IMAD R6, R30, R6, R5 ;  /* 0x000000061e067224 */ /* 0x000fe200078e0205 */
[----:B------:R-:W-:Y:S01]  /*8ec0*/  LOP3.LUT R5, R8, R11, RZ, 0xc0, !PT ;  /* 0x0000000b08057212 */ /* 0x000fe200078ec0ff */
[----:B------:R-:W-:Y:S02]  /*8ed0*/  @P0 IMAD R3, R9, R14, R4 ;  /* 0x0000000e09030224 */ /* 0x000fe400078e0204 */
[----:B--2---:R-:W-:Y:S02]  /*8ee0*/  IMAD R4, R7, R28, R22 ;  /* 0x0000001c07047224 */ /* 0x004fe400078e0216 */
[----:B---3--:R-:W-:Y:S02]  /*8ef0*/  IMAD R3, R6, R29, R3 ;  /* 0x0000001d06037224 */ /* 0x008fe400078e0203 */
[----:B------:R-:W-:Y:S02]  /*8f00*/  IMAD R4, R4, R23, R5 ;  /* 0x0000001704047224 */ /* 0x000fe400078e0205 */
[----:B------:R-:W-:-:S02]  /*8f10*/  IMAD.MOV.U32 R8, RZ, RZ, 0x1 ;  /* 0x00000001ff087424 */ /* 0x000fc400078e00ff */
[----:B------:R-:W-:Y:S01]  /*8f20*/  IMAD.MOV.U32 R6, RZ, RZ, R20 ;  /* 0x000000ffff067224 */ /* 0x000fe200078e0014 */
[----:B------:R-:W-:Y:S02]  /*8f30*/  SEL R7, R4, R3, !P0 ;  /* 0x0000000304077207 */ /* 0x000fe40004000000 */
[----:B------:R-:W-:-:S07]  /*8f40*/  SEL R13, R3, R4, !P0 ;  /* 0x00000004030d7207 */ /* 0x000fce0004000000 */
.L_x_291:
[----:B------:R-:W-:-:S08]  /*8f50*/  NOP ;  /* 0x0000000000007918 */ /* 0x000fd00000000000 */
[----:B------:R-:W0:-:S00]  /*8f60*/  USETMAXREG.DEALLOC.CTAPOOL 0x28 ;  /* 0x00000028000079c8 */ /* 0x000e0000080e0500 */
[----:B0-----:R-:W-:-:S13]  /*8f70*/  ISETP.NE.AND P0, PT, R0, RZ, PT ;  /* 0x000000ff0000720c */ /* 0x001fda0003f05270 */
[----:B------:R-:W-:Y:S05]  /*8f80*/  @P0 EXIT ;  /* 0x000000000000094d */ /* 0x000fea0003800000 */
[----:B------:R-:W-:Y:S01]  /*8f90*/  LOP3.LUT P0, RZ, R8, 0xff, RZ, 0xc0, !PT ;  /* 0x000000ff08ff7812 */ /* 0x000fe2000780c0ff */
[----:B------:R-:W-:Y:S02]  /*8fa0*/  IMAD.MOV.U32 R0, RZ, RZ, 0x1 ;  /* 0x00000001ff007424 */ /* 0x000fe400078e00ff */
[----:B------:R-:W-:-:S10]  /*8fb0*/  IMAD.MOV.U32 R3, RZ, RZ, RZ ;  /* 0x000000ffff037224 */ /* 0x000fd400078e00ff */
[----:B------:R-:W-:Y:S05]  /*8fc0*/  @!P0 BRA `(.L_x_294) ;  /* 0x0000000c00448947 */ /* 0x000fea0003800000 */
[----:B------:R-:W0:Y:S01]  /*8fd0*/  LDC R0, c[0x0][0x28c] ;  /* 0x0000a300ff007b82 */ /* 0x000e220000000800 */
[----:B------:R-:W-:Y:S01]  /*8fe0*/  ULDC UR5, c[0x0][0x658] ;  /* 0x0001960000057ab9 */ /* 0x000fe20000000800 */
[----:B------:R-:W-:Y:S01]  /*8ff0*/  UMOV UR7, 0xffffffff ;  /* 0xffffffff00077882 */ /* 0x000fe20000000000 */
[----:B------:R-:W-:Y:S01]  /*9000*/  ULDC UR6, c[0x0][0xc] ;  /* 0x0000030000067ab9 */ /* 0x000fe20000000800 */
[----:B------:R-:W-:Y:S01]  /*9010*/  USHF.L.U32 UR8, UR7, UR5, URZ ;  /* 0x0000000507087299 */ /* 0x000fe2000800063f */
[----:B------:R-:W-:Y:S01]  /*9020*/  BSSY B0, `(.L_x_294) ;  /* 0x00000cb000007945 */ /* 0x000fe20003800000 */
[----:B------:R-:W-:Y:S01]  /*9030*/  UMOV UR9, 0x1 ;  /* 0x0000000100097882 */ /* 0x000fe20000000000 */
[----:B------:R-:W-:Y:S01]  /*9040*/  ULDC UR7, c[0x0][0x10] ;  /* 0x0000040000077ab9 */ /* 0x000fe20000000800 */
[----:B------:R-:W1:Y:S01]  /*9050*/  S2UR UR10, SR_CgaCtaId ;  /* 0x00000000000a79c3 */ /* 0x000e620000008800 */
[----:B------:R-:W-:Y:S01]  /*9060*/  UIMAD.WIDE.U32 UR6, UR6, UR7, URZ ;  /* 0x00000007060672a5 */ /* 0x000fe2000f8e003f */
[----:B------:R-:W-:Y:S01]  /*9070*/  IMAD.MOV.U32 R9, RZ, RZ, 0x1 ;  /* 0x00000001ff097424 */ /* 0x000fe200078e00ff */
[----:B------:R-:W-:Y:S01]  /*9080*/  USHF.L.U32 UR18, UR9, UR5, URZ ;  /* 0x0000000509127299 */ /* 0x000fe2000800063f */
[----:B------:R-:W-:Y:S01]  /*9090*/  LOP3.LUT R12, R19, 0x2, RZ, 0xfc, !PT ;  /* 0x00000002130c7812 */ /* 0x000fe200078efcff */
[----:B------:R-:W-:Y:S01]  /*90a0*/  ULDC UR4, c[0x0][0x600] ;  /* 0x0001800000047ab9 */ /* 0x000fe20000000800 */
[----:B------:R-:W-:Y:S01]  /*90b0*/  ULDC UR5, c[0x0][0x14] ;  /* 0x0000050000057ab9 */ /* 0x000fe20000000800 */
[----:B------:R-:W-:-:S02]  /*90c0*/  UIADD3 UR4, UR4, -0x1, URZ ;  /* 0xffffffff04047890 */ /* 0x000fc4000fffe03f */
[----:B------:R-:W-:Y:S02]  /*90d0*/  UIMAD.WIDE.U32 UR22, UR6, UR5, URZ ;  /* 0x00000005061672a5 */ /* 0x000fe4000f8e003f */
[----:B------:R-:W-:Y:S02]  /*90e0*/  UIMAD UR13, UR7, UR5, URZ ;  /* 0x00000005070d72a4 */ /* 0x000fe4000f8e023f */
[----:B------:R-:W-:Y:S02]  /*90f0*/  ULOP3.LUT UR17, URZ, UR8, URZ, 0x33, !UPT ;  /* 0x000000083f117292 */ /* 0x000fe4000f8e333f */
[----:B------:R-:W-:Y:S01]  /*9100*/  UIADD3 UR13, UR23, UR13, URZ ;  /* 0x0000000d170d7290 */ /* 0x000fe2000fffe03f */
[----:B0-----:R-:W-:Y:S01]  /*9110*/  VIADD R0, R0, 0x1f ;  /* 0x0000001f00007836 */ /* 0x001fe20000000000 */
[----:B------:R-:W-:-:S04]  /*9120*/  ULDC.64 UR24, c[0x0][0x198] ;  /* 0x0000660000187ab9 */ /* 0x000fc80000000a00 */
[----:B------:R-:W-:Y:S01]  /*9130*/  SHF.R.S32.HI R3, RZ, 0x1f, R0 ;  /* 0x0000001fff037819 */ /* 0x000fe20000011400 */
[----:B-1----:R-:W-:-:S03]  /*9140*/  IMAD.U32 R10, RZ, RZ, UR10 ;  /* 0x0000000aff0a7e24 */ /* 0x002fc6000f8e00ff */
[----:B------:R-:W-:Y:S01]  /*9150*/  LEA.HI R3, R3, R0, RZ, 0x5 ;  /* 0x0000000003037211 */ /* 0x000fe200078f28ff */
[----:B------:R-:W-:-:S03]  /*9160*/  IMAD.MOV.U32 R0, RZ, RZ, 0x1 ;  /* 0x00000001ff007424 */ /* 0x000fc600078e00ff */
[----:B------:R-:W-:Y:S01]  /*9170*/  SHF.R.S32.HI R8, RZ, 0x5, R3 ;  /* 0x00000005ff087819 */ /* 0x000fe20000011403 */
[----:B------:R-:W-:-:S04]  /*9180*/  IMAD.MOV.U32 R3, RZ, RZ, RZ ;  /* 0x000000ffff037224 */ /* 0x000fc800078e00ff */
[----:B------:R-:W-:-:S07]  /*9190*/  VIADD R11, R8, 0x1 ;  /* 0x00000001080b7836 */ /* 0x000fce0000000000 */
.L_x_305:
[----:B------:R-:W-:-:S03]  /*91a0*/  UMOV UR5, 0xffffffff ;  /* 0xffffffff00057882 */ /* 0x000fc60000000000 */
[----:B------:R-:W-:Y:S05]  /*91b0*/  BRA.DIV UR5, `(.L_x_295) ;  /* 0x0000000e05b07947 */ /* 0x000fea000b800000 */
[----:B------:R-:W-:-:S13]  /*91c0*/  ELECT P6, URZ, PT ;  /* 0x00000000003f782f */ /* 0x000fda00038c0000 */
.L_x_316:
[----:B------:R-:W0:Y:S01]  /*91d0*/  LDC R4, c[0x0][0x28c] ;  /* 0x0000a300ff047b82 */ /* 0x000e220000000800 */
[----:B------:R-:W-:Y:S01]  /*91e0*/  BSSY B1, `(.L_x_296) ;  /* 0x000003b000017945 */ /* 0x000fe20003800000 */
[----:B0-----:R-:W-:-:S13]  /*91f0*/  ISETP.LT.OR P6, PT, R4, 0x1, !P6 ;  /* 0x000000010400780c */ /* 0x001fda00077c1670 */
[----:B------:R-:W-:Y:S05]  /*9200*/  @P6 BRA `(.L_x_297) ;  /* 0x0000000000e06947 */ /* 0x000fea0003800000 */
[----:B------:R-:W-:Y:S02]  /*9210*/  IMAD R13, R13, 0x8, R10 ;  /* 0x000000080d0d7824 */ /* 0x000fe400078e020a */
[----:B------:R-:W-:Y:S02]  /*9220*/  IMAD.SHL.U32 R15, R7, 0x100, RZ ;  /* 0x00000100070f7824 */ /* 0x000fe400078e00ff */
[----:B------:R-:W-:Y:S02]  /*9230*/  IMAD.MOV.U32 R21, RZ, RZ, RZ ;  /* 0x000000ffff157224 */ /* 0x000fe400078e00ff */
[----:B------:R-:W-:Y:S02]  /*9240*/  IMAD.MOV.U32 R4, RZ, RZ, R11 ;  /* 0x000000ffff047224 */ /* 0x000fe400078e000b */
[----:B------:R-:W-:Y:S02]  /*9250*/  IMAD.MOV.U32 R5, RZ, RZ, R0 ;  /* 0x000000ffff057224 */ /* 0x000fe400078e0000 */
[----:B------:R-:W-:-:S02]  /*9260*/  IMAD.MOV.U32 R7, RZ, RZ, R3 ;  /* 0x000000ffff077224 */ /* 0x000fc400078e0003 */
[----:B------:R-:W-:-:S07]  /*9270*/  IMAD.SHL.U32 R20, R13, 0x10, RZ ;  /* 0x000000100d147824 */ /* 0x000fce00078e00ff */
.L_x_300:
[----:B------:R-:W0:Y:S01]  /*9280*/  S2UR UR5, SR_CgaCtaId ;  /* 0x00000000000579c3 */ /* 0x000e220000008800 */
[----:B------:R-:W-:Y:S02]  /*9290*/  MOV R13, 0x400 ;  /* 0x00000400000d7802 */ /* 0x000fe40000000f00 */
[----:B------:R-:W-:-:S13]  /*92a0*/  LOP3.LUT P1, RZ, R18, 0x7f, RZ, 0xc0, !PT ;  /* 0x0000007f12ff7812 */ /* 0x000fda000782c0ff */
[----:B------:R-:W1:Y:S01]  /*92b0*/  @!P1 LDC R14, c[0x0][0x500] ;  /* 0x00014000ff0e9b82 */ /* 0x000e620000000800 */
[----:B0-----:R-:W-:-:S05]  /*92c0*/  IMAD.U32 R10, RZ, RZ, UR5 ;  /* 0x00000005ff0a7e24 */ /* 0x001fca000f8e00ff */
[----:B------:R-:W-:Y:S02]  /*92d0*/  LEA R24, R10, R13, 0x18 ;  /* 0x0000000d0a187211 */ /* 0x000fe400078ec0ff */
[----:B------:R-:W-:-:S03]  /*92e0*/  SHF.L.U32 R13, R5, 0x1f, RZ ;  /* 0x0000001f050d7819 */ /* 0x000fc600000006ff */
[----:B------:R-:W-:-:S04]  /*92f0*/  IMAD R22, R7, 0x8, R24 ;  /* 0x0000000807167824 */ /* 0x000fc800078e0218 */
[----:B------:R-:W0:Y:S02]  /*9300*/  SYNCS.PHASECHK.TRANS64.TRYWAIT P0, [R22+URZ+0x20], R13 ;  /* 0x0000200d160075a7 */ /* 0x000e24000800017f */
[----:B01----:R-:W-:Y:S05]  /*9310*/  @!P0 BRA `(.L_x_298) ;  /* 0x0000000c00788947 */ /* 0x003fea0003800000 */
.L_x_317:
[----:B0-----:R-:W-:Y:S01]  /*9320*/  PRMT R13, R12, 0x9910, RZ ;  /* 0x000099100c0d7816 */ /* 0x001fe200000000ff */
[----:B------:R0:W-:Y:S03]  /*9330*/  @!P1 SYNCS.ARRIVE.TRANS64 RZ, [R22+URZ], R14 ;  /* 0x0000000e16ff99a7 */ /* 0x0001e6000800003f */
[----:B------:R-:W-:-:S13]  /*9340*/  ISETP.NE.AND P0, PT, R13, 0x2, PT ;  /* 0x000000020d00780c */ /* 0x000fda0003f05270 */
[----:B0-----:R-:W-:Y:S05]  /*9350*/  @P0 BRA `(.L_x_299) ;  /* 0x0000000000040947 */ /* 0x001fea0003800000 */
[----:B------:R-:W-:Y:S01]  /*9360*/  BPT.TRAP 0x1 ;  /* 0x000000040000795c */ /* 0x000fe20000300000 */
.L_x_299:
[----:B------:R-:W-:Y:S01]  /*9370*/  IMAD R13, R7, 0x8, R10 ;  /* 0x00000008070d7824 */ /* 0x000fe200078e020a */
[----:B------:R-:W-:Y:S01]  /*9380*/  R2UR UR9, R22 ;  /* 0x00000000160972ca */ /* 0x000fe200000e0000 */
[----:B------:R-:W-:Y:S01]  /*9390*/  VIADD R4, R4, 0xffffffff ;  /* 0xffffffff04047836 */ /* 0x000fe20000000000 */
[----:B------:R-:W-:Y:S01]  /*93a0*/  UIADD3 UR6, UP0, UR24, 0xf0, URZ ;  /* 0x000000f018067890 */ /* 0x000fe2000ff1e03f */
[----:B------:R-:W-:Y:S01]  /*93b0*/  IMAD.SHL.U32 R13, R13, 0x200, RZ ;  /* 0x000002000d0d7824 */ /* 0x000fe200078e00ff */
[----:B------:R-:W-:Y:S01]  /*93c0*/  R2UR UR11, R20 ;  /* 0x00000000140b72ca */ /* 0x000fe200000e0000 */
[----:B------:R-:W-:Y:S01]  /*93d0*/  UIADD3 UR26, UP1, UR24, 0x1f0, URZ ;  /* 0x000001f0181a7890 */ /* 0x000fe2000ff3e03f */
[----:B------:R-:W-:Y:S01]  /*93e0*/  R2UR UR10, R21 ;  /* 0x00000000150a72ca */ /* 0x000fe200000e0000 */
[--C-:B------:R-:W-:Y:S01]  /*93f0*/  IMAD R13, R13, 0x4, R24.reuse ;  /* 0x000000040d0d7824 */ /* 0x100fe200078e0218 */
[----:B------:R-:W-:Y:S01]  /*9400*/  R2UR UR12, R6 ;  /* 0x00000000060c72ca */ /* 0x000fe200000e0000 */
[----:B------:R-:W-:Y:S01]  /*9410*/  IMAD R24, R7, 0x8000, R24 ;  /* 0x0000800007187824 */ /* 0x000fe200078e0218 */
[----:B------:R-:W-:Y:S01]  /*9420*/  R2UR UR19, R15 ;  /* 0x000000000f1372ca */ /* 0x000fe200000e0000 */
[----:B------:R-:W-:Y:S01]  /*9430*/  UIADD3.X UR7, URZ, UR25, URZ, UP0, !UPT ;  /* 0x000000193f077290 */ /* 0x000fe200087fe43f */
[----:B------:R-:W-:Y:S01]  /*9440*/  R2UR UR5, R13 ;  /* 0x000000000d0572ca */ /* 0x000fe200000e0000 */
[----:B------:R-:W-:Y:S01]  /*9450*/  VIADD R7, R7, 0x1 ;  /* 0x0000000107077836 */ /* 0x000fe20000000000 */
[----:B------:R-:W-:Y:S01]  /*9460*/  R2UR UR8, R24 ;  /* 0x00000000180872ca */ /* 0x000fe200000e0000 */
[----:B------:R-:W-:Y:S01]  /*9470*/  UIADD3.X UR27, URZ, UR25, URZ, UP1, !UPT ;  /* 0x000000193f1b7290 */ /* 0x000fe20008ffe43f */
[----:B------:R-:W-:Y:S01]  /*9480*/  ISETP.GT.AND P1, PT, R4, 0x1, PT ;  /* 0x000000010400780c */ /* 0x000fe20003f24270 */
[----:B------:R-:W-:Y:S01]  /*9490*/  UMOV UR20, 0xff0000 ;  /* 0x00ff000000147882 */ /* 0x000fe20000000000 */
[----:B------:R-:W-:Y:S01]  /*94a0*/  UMOV UR14, 0x0 ;  /* 0x00000000000e7882 */ /* 0x000fe20000000000 */
[----:B------:R-:W-:Y:S01]  /*94b0*/  UMOV UR15, 0x10000000 ;  /* 0x10000000000f7882 */ /* 0x000fe20000000000 */
[----:B------:R-:W-:Y:S01]  /*94c0*/  ISETP.NE.AND P0, PT, R7, 0x4, PT ;  /* 0x000000040700780c */ /* 0x000fe20003f05270 */
[----:B------:R-:W-:-:S03]  /*94d0*/  VIADD R21, R21, 0x20 ;  /* 0x0000002015157836 */ /* 0x000fc60000000000 */
[----:B------:R-:W-:Y:S01]  /*94e0*/  SEL R14, RZ, 0x1, P0 ;  /* 0x00000001ff0e7807 */ /* 0x000fe20000000000 */
[----:B------:R-:W-:Y:S01]  /*94f0*/  UIADD3 UR5, UR5, 0x100, URZ ;  /* 0x0000010005057890 */ /* 0x000fe2000fffe03f */
[----:B------:R-:W-:Y:S01]  /*9500*/  SEL R7, R7, RZ, P0 ;  /* 0x000000ff07077207 */ /* 0x000fe20000000000 */
[----:B------:R-:W-:Y:S01]  /*9510*/  UIADD3 UR16, UR8, 0x10100, URZ ;  /* 0x0001010008107890 */ /* 0x000fe2000fffe03f */
[----:B------:R-:W-:-:S04]  /*9520*/  LOP3.LUT R5, R5, R14, RZ, 0x3c, !PT ;  /* 0x0000000e05057212 */ /* 0x000fc800078e3cff */
[----:B------:R-:W-:Y:S02]  /*9530*/  UMOV UR8, UR5 ;  /* 0x0000000500087c82 */ /* 0x000fe40008000000 */
[----:B------:R0:W-:Y:S02]  /*9540*/  UTMALDG.3D.MULTICAST [UR8], [UR6], UR20, desc[UR14] ;  /* 0x00000e08060073b4 */ /* 0x0001e40008011814 */
[----:B0-----:R-:W-:Y:S01]  /*9550*/  UMOV UR8, UR16 ;  /* 0x0000001000087c82 */ /* 0x001fe20008000000 */
[----:B------:R-:W-:Y:S02]  /*9560*/  UMOV UR11, UR19 ;  /* 0x00000013000b7c82 */ /* 0x000fe40008000000 */
[----:B------:R0:W-:Y:S02]  /*9570*/  UTMALDG.3D [UR8], [UR26], desc[UR14] ;  /* 0x00000e081a0075b4 */ /* 0x0001e40008011000 */
[----:B0-----:R-:W-:Y:S05]  /*9580*/  @P1 BRA `(.L_x_300) ;  /* 0xfffffffc003c1947 */ /* 0x001fea000383ffff */
.L_x_297:
[----:B------:R-:W-:Y:S05]  /*9590*/  BSYNC B1 ;  /* 0x0000000000017941 */ /* 0x000fea0003800000 */
.L_x_296:
[----:B------:R-:W-:Y:S01]  /*95a0*/  LOP3.LUT P1, RZ, R9, 0xff, RZ, 0xc0, !PT ;  /* 0x000000ff09ff7812 */ /* 0x000fe2000782c0ff */
[----:B------:R-:W-:Y:S01]  /*95b0*/  IMAD.IADD R3, R8, 0x1, R3 ;  /* 0x0000000108037824 */ /* 0x000fe200078e0203 */
[----:B------:R-:W-:Y:S01]  /*95c0*/  IADD3 R16, P2, R16, UR22, RZ ;  /* 0x0000001610107c10 */ /* 0x000fe2000ff5e0ff */
[----:B------:R-:W-:Y:S01]  /*95d0*/  ULDC.64 UR6, c[0x0][0x650] ;  /* 0x0001940000067ab9 */ /* 0x000fe20000000a00 */
[----:B------:R-:W-:Y:S01]  /*95e0*/  BSSY B1, `(.L_x_301) ;  /* 0x000006c000017945 */ /* 0x000fe20003800000 */
[----:B------:R-:W-:Y:S01]  /*95f0*/  IMAD.MOV.U32 R13, RZ, RZ, -0x1 ;  /* 0xffffffffff0d7424 */ /* 0x000fe200078e00ff */
[----:B------:R-:W-:Y:S01]  /*9600*/  ISETP.GT.U32.AND P0, PT, R3, 0x3, PT ;  /* 0x000000030300780c */ /* 0x000fe20003f04070 */
[----:B------:R-:W-:Y:S01]  /*9610*/  IMAD.MOV.U32 R7, RZ, RZ, -0x1 ;  /* 0xffffffffff077424 */ /* 0x000fe200078e00ff */
[----:B------:R-:W-:Y:S01]  /*9620*/  SHF.R.U32.HI R4, RZ, 0x2, R3 ;  /* 0x00000002ff047819 */ /* 0x000fe20000011603 */
[----:B------:R-:W-:Y:S01]  /*9630*/  IMAD.MOV.U32 R6, RZ, RZ, -0x1 ;  /* 0xffffffffff067424 */ /* 0x000fe200078e00ff */
[----:B------:R-:W-:-:S02]  /*9640*/  ISETP.LT.U32.AND P0, PT, R8, 0x4, P0 ;  /* 0x000000040800780c */ /* 0x000fc40000701070 */
[----:B------:R-:W-:Y:S01]  /*9650*/  IADD3.X R17, R17, UR13, RZ, P2, !PT ;  /* 0x0000000d11117c10 */ /* 0x000fe200097fe4ff */
[----:B------:R-:W0:Y:S01]  /*9660*/  @P1 S2R R10, SR_CgaCtaId ;  /* 0x00000000000a1919 */ /* 0x000e220000008800 */
[----:B------:R-:W-:Y:S02]  /*9670*/  @P1 MOV R5, 0x400 ;  /* 0x0000040000051802 */ /* 0x000fe40000000f00 */
[----:B------:R-:W-:Y:S02]  /*9680*/  ISETP.GE.U32.AND P2, PT, R16, UR6, PT ;  /* 0x0000000610007c0c */ /* 0x000fe4000bf46070 */
[----:B------:R-:W-:Y:S02]  /*9690*/  LOP3.LUT R4, R4, 0x1, RZ, 0xc0, !PT ;  /* 0x0000000104047812 */ /* 0x000fe400078ec0ff */
[----:B------:R-:W-:Y:S02]  /*96a0*/  LOP3.LUT R3, R3, 0x3, RZ, 0xc0, !PT ;  /* 0x0000000303037812 */ /* 0x000fe400078ec0ff */
[----:B------:R-:W-:-:S02]  /*96b0*/  PRMT R9, RZ, 0x7610, R9 ;  /* 0x00007610ff097816 */ /* 0x000fc40000000009 */
[----:B0-----:R-:W-:-:S04]  /*96c0*/  @P1 LEA R5, R10, R5, 0x18 ;  /* 0x000000050a051211 */ /* 0x001fc800078ec0ff */
[----:B------:R0:W-:Y:S01]  /*96d0*/  @P1 SYNCS.ARRIVE.TRANS64.A1T0 RZ, [R5+URZ+0x58], RZ ;  /* 0x000058ff05ff19a7 */ /* 0x0001e2000810003f */
[----:B------:R-:W-:-:S04]  /*96e0*/  ISETP.NE.U32.AND P1, PT, R4, 0x1, PT ;  /* 0x000000010400780c */ /* 0x000fc80003f25070 */
[----:B------:R-:W-:Y:S02]  /*96f0*/  ISETP.GT.U32.AND P1, PT, R8, 0x3, !P1 ;  /* 0x000000030800780c */ /* 0x000fe40004f24070 */
[----:B0-----:R-:W-:Y:S02]  /*9700*/  SEL R5, RZ, 0x1, !P0 ;  /* 0x00000001ff057807 */ /* 0x001fe40004000000 */
[----:B------:R-:W-:Y:S02]  /*9710*/  ISETP.GE.U32.AND.EX P0, PT, R17, UR7, PT, P2 ;  /* 0x0000000711007c0c */ /* 0x000fe4000bf06120 */
[----:B------:R-:W-:-:S04]  /*9720*/  SEL R4, RZ, 0x1, !P1 ;  /* 0x00000001ff047807 */ /* 0x000fc80004800000 */
[----:B------:R-:W-:Y:S02]  /*9730*/  LOP3.LUT R0, R4, R0, R5, 0x96, !PT ;  /* 0x0000000004007212 */ /* 0x000fe400078e9605 */
[----:B------:R-:W-:-:S05]  /*9740*/  PRMT R4, RZ, 0x7610, R4 ;  /* 0x00007610ff047816 */ /* 0x000fca0000000004 */
[----:B------:R-:W-:Y:S05]  /*9750*/  @P0 BRA `(.L_x_302) ;  /* 0x0000000400500947 */ /* 0x000fea0003800000 */
[----:B------:R-:W0:Y:S01]  /*9760*/  S2R R15, SR_CTAID.X ;  /* 0x00000000000f7919 */ /* 0x000e220000002500 */
[----:B------:R-:W-:Y:S01]  /*9770*/  ULDC.64 UR6, c[0x0][0x628] ;  /* 0x00018a0000067ab9 */ /* 0x000fe20000000a00 */
[----:B------:R-:W1:Y:S01]  /*9780*/  LDC R20, c[0x0][0x144] ;  /* 0x00005100ff147b82 */ /* 0x000e620000000800 */
[----:B------:R-:W-:Y:S01]  /*9790*/  ISETP.NE.U32.AND P0, PT, RZ, UR6, PT ;  /* 0x00000006ff007c0c */ /* 0x000fe2000bf05070 */
[----:B------:R-:W2:Y:S01]  /*97a0*/  S2R R13, SR_CTAID.Y ;  /* 0x00000000000d7919 */ /* 0x000ea20000002600 */
[----:B------:R-:W-:Y:S01]  /*97b0*/  ULDC UR8, c[0x0][0x630] ;  /* 0x00018c0000087ab9 */ /* 0x000fe20000000800 */
[----:B------:R-:W-:Y:S01]  /*97c0*/  ULDC UR9, c[0x0][0x150] ;  /* 0x0000540000097ab9 */ /* 0x000fe20000000800 */
[----:B------:R-:W-:Y:S01]  /*97d0*/  ISETP.NE.AND.EX P0, PT, RZ, UR7, PT, P0 ;  /* 0x00000007ff007c0c */ /* 0x000fe2000bf05300 */
[----:B------:R-:W-:Y:S02]  /*97e0*/  IMAD.MOV.U32 R4, RZ, RZ, R16 ;  /* 0x000000ffff047224 */ /* 0x000fe400078e0010 */
[----:B------:R-:W-:Y:S01]  /*97f0*/  IMAD.MOV.U32 R5, RZ, RZ, R17 ;  /* 0x000000ffff057224 */ /* 0x000fe200078e0011 */
[----:B0-----:R-:W-:-:S09]  /*9800*/  I2FP.F32.U32 R22, R15 ;  /* 0x0000000f00167245 */ /* 0x001fd20000201000 */
[----:B------:R-:W-:Y:S05]  /*9810*/  @!P0 BRA `(.L_x_303) ;  /* 0x0000000000288947 */ /* 0x000fea0003800000 */
[----:B------:R-:W-:Y:S02]  /*9820*/  ULDC UR5, c[0x0][0x634] ;  /* 0x00018d0000057ab9 */ /* 0x000fe40000000800 */
[----:B------:R-:W-:-:S05]  /*9830*/  IADD3 R5, P0, R16, UR5, RZ ;  /* 0x0000000510057c10 */ /* 0x000fca000ff1e0ff */
[----:B------:R-:W-:-:S04]  /*9840*/  IMAD.X R21, RZ, RZ, R17, P0 ;  /* 0x000000ffff157224 */ /* 0x000fc800000e0611 */
[----:B------:R-:W-:-:S04]  /*9850*/  IMAD.WIDE.U32 R6, R21, UR6, RZ ;  /* 0x0000000615067c25 */ /* 0x000fc8000f8e00ff */
[----:B------:R-:W-:-:S04]  /*9860*/  IMAD.WIDE.U32 R6, P0, R5, UR7, R6 ;  /* 0x0000000705067c25 */ /* 0x000fc8000f800006 */
[----:B------:R-:W-:-:S04]  /*9870*/  IMAD.WIDE.U32 R4, R5, UR6, RZ ;  /* 0x0000000605047c25 */ /* 0x000fc8000f8e00ff */
[----:B------:R-:W-:Y:S01]  /*9880*/  IMAD.MOV.U32 R4, RZ, RZ, R7 ;  /* 0x000000ffff047224 */ /* 0x000fe200078e0007 */
[----:B------:R-:W-:Y:S01]  /*9890*/  IADD3 RZ, P1, R5, R6, RZ ;  /* 0x0000000605ff7210 */ /* 0x000fe20007f3e0ff */
[----:B------:R-:W-:-:S04]  /*98a0*/  IMAD.X R5, RZ, RZ, RZ, P0 ;  /* 0x000000ffff057224 */ /* 0x000fc800000e06ff */
[----:B------:R-:W-:-:S08]  /*98b0*/  IMAD.WIDE.U32.X R4, R21, UR7, R4, P1 ;  /* 0x0000000715047c25 */ /* 0x000fd000088e0404 */
.L_x_303:
[----:B------:R-:W-:Y:S01]  /*98c0*/  FMUL R22, R22, UR9 ;  /* 0x0000000916167c20 */ /* 0x000fe20008400000 */
[--C-:B------:R-:W-:Y:S01]  /*98d0*/  SHF.R.U64 R14, R4, UR8, R5.reuse ;  /* 0x00000008040e7c19 */ /* 0x100fe20008001205 */
[----:B------:R-:W-:Y:S01]  /*98e0*/  ULDC.64 UR6, c[0x0][0x620] ;  /* 0x0001880000067ab9 */ /* 0x000fe20000000a00 */
[----:B------:R-:W-:Y:S01]  /*98f0*/  SHF.R.U32.HI R4, RZ, UR8, R5 ;  /* 0x00000008ff047c19 */ /* 0x000fe20008011605 */
[----:B------:R-:W-:Y:S01]  /*9900*/  ULDC.64 UR8, c[0x0][0x640] ;  /* 0x0001900000087ab9 */ /* 0x000fe20000000a00 */
[----:B------:R-:W-:Y:S01]  /*9910*/  IADD3 R5, P0, RZ, -R14, RZ ;  /* 0x8000000eff057210 */ /* 0x000fe20007f1e0ff */
[----:B------:R-:W0:Y:S01]  /*9920*/  F2I.U32.TRUNC.NTZ R22, R22 ;  /* 0x0000001600167305 */ /* 0x000e22000020f000 */
[----:B------:R-:W-:-:S03]  /*9930*/  ULDC UR5, c[0x0][0x618] ;  /* 0x0001860000057ab9 */ /* 0x000fc60000000800 */
[----:B------:R-:W-:Y:S01]  /*9940*/  IMAD.X R4, RZ, RZ, ~R4, P0 ;  /* 0x000000ffff047224 */ /* 0x000fe200000e0e04 */
[----:B------:R-:W-:-:S03]  /*9950*/  ISETP.NE.U32.AND P0, PT, RZ, UR8, PT ;  /* 0x00000008ff007c0c */ /* 0x000fc6000bf05070 */
[----:B------:R-:W-:Y:S01]  /*9960*/  IMAD R4, R4, UR6, RZ ;  /* 0x0000000604047c24 */ /* 0x000fe2000f8e02ff */
[----:B------:R-:W-:-:S03]  /*9970*/  ISETP.NE.AND.EX P0, PT, RZ, UR9, PT, P0 ;  /* 0x00000009ff007c0c */ /* 0x000fc6000bf05300 */
[C---:B------:R-:W-:Y:S02]  /*9980*/  IMAD R7, R5.reuse, UR7, R4 ;  /* 0x0000000705077c24 */ /* 0x040fe4000f8e0204 */
[----:B------:R-:W-:Y:S01]  /*9990*/  IMAD.WIDE.U32 R4, R5, UR6, R16 ;  /* 0x0000000605047c25 */ /* 0x000fe2000f8e0010 */
[----:B------:R-:W-:-:S03]  /*99a0*/  ULDC UR6, c[0x0][0x154] ;  /* 0x0000550000067ab9 */ /* 0x000fc60000000800 */
[----:B0-----:R-:W-:Y:S02]  /*99b0*/  IMAD.MOV R6, RZ, RZ, -R22 ;  /* 0x000000ffff067224 */ /* 0x001fe400078e0a16 */
[----:B------:R-:W-:Y:S02]  /*99c0*/  IMAD.IADD R5, R5, 0x1, R7 ;  /* 0x0000000105057824 */ /* 0x000fe400078e0207 */
[----:B-1----:R-:W-:Y:S01]  /*99d0*/  IMAD R15, R20, R6, R15 ;  /* 0x00000006140f7224 */ /* 0x002fe200078e020f */
[----:B--2---:R-:W-:Y:S01]  /*99e0*/  I2FP.F32.U32 R6, R13 ;  /* 0x0000000d00067245 */ /* 0x004fe20000201000 */
[----:B------:R-:W0:Y:S01]  /*99f0*/  LDC R20, c[0x0][0x148] ;  /* 0x00005200ff147b82 */ /* 0x000e220000000800 */
[--C-:B------:R-:W-:Y:S02]  /*9a00*/  SHF.R.U64 R21, R4, UR5, R5.reuse ;  /* 0x0000000504157c19 */ /* 0x100fe40008001205 */
[----:B------:R-:W-:Y:S01]  /*9a10*/  SHF.R.U32.HI R4, RZ, UR5, R5 ;  /* 0x00000005ff047c19 */ /* 0x000fe20008011605 */
[----:B------:R-:W-:Y:S01]  /*9a20*/  FMUL R6, R6, UR6 ;  /* 0x0000000606067c20 */ /* 0x000fe20008400000 */
[----:B------:R-:W-:-:S02]  /*9a30*/  ULDC UR5, c[0x0][0x608] ;  /* 0x0001820000057ab9 */ /* 0x000fc40000000800 */
[--C-:B------:R-:W-:Y:S01]  /*9a40*/  SHF.R.U64 R23, R21, UR5, R4.reuse ;  /* 0x0000000515177c19 */ /* 0x100fe20008001204 */
[----:B------:R1:W2:Y:S01]  /*9a50*/  F2I.U32.TRUNC.NTZ R24, R6 ;  /* 0x0000000600187305 */ /* 0x0002a2000020f000 */
[----:B------:R-:W-:Y:S01]  /*9a60*/  SHF.R.U32.HI R4, RZ, UR5, R4 ;  /* 0x00000005ff047c19 */ /* 0x000fe20008011604 */
[----:B------:R-:W-:-:S03]  /*9a70*/  ULDC UR5, c[0x0][0x658] ;  /* 0x0001960000057ab9 */ /* 0x000fc60000000800 */
[--C-:B------:R-:W-:Y:S02]  /*9a80*/  SHF.R.U64 R22, R23, UR5, R4.reuse ;  /* 0x0000000517167c19 */ /* 0x100fe40008001204 */
[----:B------:R-:W-:-:S03]  /*9a90*/  SHF.R.U32.HI R25, RZ, UR5, R4 ;  /* 0x00000005ff197c19 */ /* 0x000fc60008011604 */
[----:B------:R-:W-:Y:S02]  /*9aa0*/  IMAD.MOV.U32 R4, RZ, RZ, R22 ;  /* 0x000000ffff047224 */ /* 0x000fe400078e0016 */
[----:B------:R-:W-:Y:S01]  /*9ab0*/  IMAD.MOV.U32 R5, RZ, RZ, R25 ;  /* 0x000000ffff057224 */ /* 0x000fe200078e0019 */
[----:B-1----:R-:W-:Y:S06]  /*9ac0*/  @!P0 BRA `(.L_x_304) ;  /* 0x0000000000288947 */ /* 0x002fec0003800000 */
        /* <DEDUP_REMOVED lines=10> */
.L_x_304:
[----:B------:R-:W-:Y:S01]  /*9b70*/  ISETP.NE.AND P0, PT, R2, 0x1, PT ;  /* 0x000000010200780c */ /* 0x000fe20003f05270 */
[----:B------:R-:W-:Y:S01]  /*9b80*/  ULDC UR5, c[0x0][0x648] ;  /* 0x0001920000057ab9 */ /* 0x000fe20000000800 */
[----:B------:R-:W-:Y:S01]  /*9b90*/  LOP3.LUT R23, R23, UR17, RZ, 0xc0, !PT ;  /* 0x0000001117177c12 */ /* 0x000fe2000f8ec0ff */
[----:B--2---:R-:W-:Y:S01]  /*9ba0*/  IMAD.MOV R24, RZ, RZ, -R24 ;  /* 0x000000ffff187224 */ /* 0x004fe200078e0a18 */
[----:B------:R-:W-:Y:S01]  /*9bb0*/  SHF.R.U64 R4, R4, UR5, R5 ;  /* 0x0000000504047c19 */ /* 0x000fe20008001205 */
[----:B------:R-:W-:Y:S01]  /*9bc0*/  ULDC UR5, c[0x0][0x638] ;  /* 0x00018e0000057ab9 */ /* 0x000fe20000000800 */
[----:B------:R-:W-:Y:S01]  /*9bd0*/  LOP3.LUT R21, R21, UR4, RZ, 0xc0, !PT ;  /* 0x0000000415157c12 */ /* 0x000fe2000f8ec0ff */
[----:B------:R-:W-:Y:S01]  /*9be0*/  ULDC UR6, c[0x0][0x610] ;  /* 0x0001840000067ab9 */ /* 0x000fe20000000800 */
[----:B------:R-:W-:Y:S02]  /*9bf0*/  IMAD.MOV.U32 R6, RZ, RZ, R14 ;  /* 0x000000ffff067224 */ /* 0x000fe400078e000e */
[----:B------:R-:W-:-:S02]  /*9c00*/  IMAD.MOV R5, RZ, RZ, -R4 ;  /* 0x000000ffff057224 */ /* 0x000fc400078e0a04 */
[----:B------:R-:W-:Y:S02]  /*9c10*/  IMAD R4, R4, UR18, R23 ;  /* 0x0000001204047c24 */ /* 0x000fe4000f8e0217 */
[----:B0-----:R-:W-:Y:S02]  /*9c20*/  @P0 IMAD R15, R20, R24, R13 ;  /* 0x00000018140f0224 */ /* 0x001fe400078e020d */
[----:B------:R-:W-:Y:S01]  /*9c30*/  IMAD R22, R5, UR5, R22 ;  /* 0x0000000505167c24 */ /* 0x000fe2000f8e0216 */
[----:B------:R-:W-:Y:S01]  /*9c40*/  ULDC UR5, c[0x0][0x600] ;  /* 0x0001800000057ab9 */ /* 0x000fe20000000800 */
[----:B------:R-:W-:Y:S02]  /*9c50*/  IMAD R15, R4, UR6, R15 ;  /* 0x00000006040f7c24 */ /* 0x000fe4000f8e020f */
[----:B------:R-:W-:Y:S02]  /*9c60*/  IMAD R22, R22, UR5, R21 ;  /* 0x0000000516167c24 */ /* 0x000fe4000f8e0215 */
[----:B------:R-:W-:-:S03]  /*9c70*/  IMAD.MOV.U32 R4, RZ, RZ, 0x1 ;  /* 0x00000001ff047424 */ /* 0x000fc600078e00ff */
[----:B------:R-:W-:Y:S02]  /*9c80*/  SEL R7, R22, R15, !P0 ;  /* 0x0000000f16077207 */ /* 0x000fe40004000000 */
[----:B------:R-:W-:-:S07]  /*9c90*/  SEL R13, R15, R22, !P0 ;  /* 0x000000160f0d7207 */ /* 0x000fce0004000000 */
.L_x_302:
[----:B------:R-:W-:Y:S05]  /*9ca0*/  BSYNC B1 ;  /* 0x0000000000017941 */ /* 0x000fea0003800000 */
.L_x_301:
[----:B------:R-:W-:-:S13]  /*9cb0*/  LOP3.LUT P0, RZ, R4, 0xff, RZ, 0xc0, !PT ;  /* 0x000000ff04ff7812 */ /* 0x000fda000780c0ff */
[----:B------:R-:W-:Y:S05]  /*9cc0*/  @P0 BRA `(.L_x_305) ;  /* 0xfffffff400340947 */ /* 0x000fea000383ffff */
[----:B------:R-:W-:Y:S05]  /*9cd0*/  BSYNC B0 ;  /* 0x0000000000007941 */ /* 0x000fea0003800000 */
.L_x_294:
[----:B------:R-:W-:-:S03]  /*9ce0*/  UMOV UR5, 0xffffffff ;  /* 0xffffffff00057882 */ /* 0x000fc60000000000 */
[----:B------:R-:W-:Y:S05]  /*9cf0*/  BRA.DIV UR5, `(.L_x_306) ;  /* 0x0000000605147947 */ /* 0x000fea000b800000 */
[----:B------:R-:W-:-:S13]  /*9d00*/  ELECT P6, URZ, PT ;  /* 0x00000000003f782f */ /* 0x000fda00038c0000 */
.L_x_320:
[----:B------:R-:W-:Y:S04]  /*9d10*/  BSSY B0, `(.L_x_307) ;  /* 0x000002b000007945 */ /* 0x000fe80003800000 */
[----:B------:R-:W-:Y:S05]  /*9d20*/  @!P6 BRA `(.L_x_308) ;  /* 0x0000000000a4e947 */ /* 0x000fea0003800000 */
[----:B------:R-:W-:-:S04]  /*9d30*/  LOP3.LUT R19, R19, 0x2, RZ, 0xfc, !PT ;  /* 0x0000000213137812 */ /* 0x000fc800078efcff */
[----:B------:R-:W-:-:S13]  /*9d40*/  ISETP.NE.AND P0, PT, R19, 0x3, PT ;  /* 0x000000031300780c */ /* 0x000fda0003f05270 */
[----:B------:R-:W-:Y:S05]  /*9d50*/  @!P0 BRA `(.L_x_309) ;  /* 0x0000000000048947 */ /* 0x000fea0003800000 */
[----:B------:R-:W-:Y:S01]  /*9d60*/  BPT.TRAP 0x1 ;  /* 0x000000040000795c */ /* 0x000fe20000300000 */
.L_x_309:
[----:B------:R-:W0:Y:S01]  /*9d70*/  S2R R5, SR_CgaCtaId ;  /* 0x0000000000057919 */ /* 0x000e220000008800 */
[----:B------:R-:W-:Y:S02]  /*9d80*/  MOV R2, 0x400 ;  /* 0x0000040000027802 */ /* 0x000fe40000000f00 */
[----:B------:R-:W-:Y:S02]  /*9d90*/  SHF.L.U32 R4, R0, 0x1f, RZ ;  /* 0x0000001f00047819 */ /* 0x000fe400000006ff */
[----:B0-----:R-:W-:-:S05]  /*9da0*/  LEA R2, R5, R2, 0x18 ;  /* 0x0000000205027211 */ /* 0x001fca00078ec0ff */
[----:B------:R-:W-:-:S04]  /*9db0*/  VIADD R2, R2, 0x20 ;  /* 0x0000002002027836 */ /* 0x000fc80000000000 */
[C---:B------:R-:W-:Y:S02]  /*9dc0*/  IMAD R7, R3.reuse, 0x8, R2 ;  /* 0x0000000803077824 */ /* 0x040fe400078e0202 */
[----:B------:R-:W-:Y:S02]  /*9dd0*/  VIADD R3, R3, 0x1 ;  /* 0x0000000103037836 */ /* 0x000fe40000000000 */
[----:B------:R-:W0:Y:S03]  /*9de0*/  SYNCS.PHASECHK.TRANS64.TRYWAIT P0, [R7+URZ], R4 ;  /* 0x00000004070075a7 */ /* 0x000e26000800017f */
[----:B------:R-:W-:-:S04]  /*9df0*/  ISETP.NE.AND P1, PT, R3, 0x4, PT ;  /* 0x000000040300780c */ /* 0x000fc80003f25270 */
[----:B------:R-:W-:Y:S02]  /*9e00*/  SEL R5, RZ, 0x1, P1 ;  /* 0x00000001ff057807 */ /* 0x000fe40000800000 */
[----:B------:R-:W-:Y:S02]  /*9e10*/  SEL R3, R3, RZ, P1 ;  /* 0x000000ff03037207 */ /* 0x000fe40000800000 */
[----:B------:R-:W-:-:S03]  /*9e20*/  LOP3.LUT R6, R0, R5, RZ, 0x3c, !PT ;  /* 0x0000000500067212 */ /* 0x000fc600078e3cff */
[----:B------:R-:W-:Y:S01]  /*9e30*/  IMAD R8, R3, 0x8, R2 ;  /* 0x0000000803087824 */ /* 0x000fe200078e0202 */
[----:B------:R-:W-:Y:S01]  /*9e40*/  SHF.L.U32 R5, R6, 0x1f, RZ ;  /* 0x0000001f06057819 */ /* 0x000fe200000006ff */
[----:B0-----:R-:W-:Y:S06]  /*9e50*/  @!P0 BRA `(.L_x_310) ;  /* 0x0000000000dc8947 */ /* 0x001fec0003800000 */
.L_x_321:
[----:B------:R-:W1:Y:S01]  /*9e60*/  SYNCS.PHASECHK.TRANS64.TRYWAIT P0, [R8+URZ], R5 ;  /* 0x00000005080075a7 */ /* 0x000e62000800017f */
[----:B------:R-:W-:-:S05]  /*9e70*/  VIADD R0, R3, 0x1 ;  /* 0x0000000103007836 */ /* 0x000fca0000000000 */
[----:B------:R-:W-:-:S04]  /*9e80*/  ISETP.NE.AND P1, PT, R0, 0x4, PT ;  /* 0x000000040000780c */ /* 0x000fc80003f25270 */
[----:B------:R-:W-:Y:S02]  /*9e90*/  SEL R3, RZ, 0x1, P1 ;  /* 0x00000001ff037807 */ /* 0x000fe40000800000 */
[----:B0-----:R-:W-:Y:S02]  /*9ea0*/  SEL R7, R0, RZ, P1 ;  /* 0x000000ff00077207 */ /* 0x001fe40000800000 */
[----:B------:R-:W-:-:S03]  /*9eb0*/  LOP3.LUT R9, R6, R3, RZ, 0x3c, !PT ;  /* 0x0000000306097212 */ /* 0x000fc600078e3cff */
[----:B------:R-:W-:Y:S01]  /*9ec0*/  IMAD R11, R7, 0x8, R2 ;  /* 0x00000008070b7824 */ /* 0x000fe200078e0202 */
[----:B------:R-:W-:Y:S01]  /*9ed0*/  SHF.L.U32 R6, R9, 0x1f, RZ ;  /* 0x0000001f09067819 */ /* 0x000fe200000006ff */
[----:B-1----:R-:W-:Y:S06]  /*9ee0*/  @!P0 BRA `(.L_x_311) ;  /* 0x0000000000cc8947 */ /* 0x002fec0003800000 */
.L_x_322:
[----:B------:R-:W1:Y:S01]  /*9ef0*/  SYNCS.PHASECHK.TRANS64.TRYWAIT P0, [R11+URZ], R6 ;  /* 0x000000060b0075a7 */ /* 0x000e62000800017f */
[----:B------:R-:W-:-:S05]  /*9f00*/  VIADD R0, R7, 0x1 ;  /* 0x0000000107007836 */ /* 0x000fca0000000000 */
[----:B------:R-:W-:-:S04]  /*9f10*/  ISETP.NE.AND P1, PT, R0, 0x4, PT ;  /* 0x000000040000780c */ /* 0x000fc80003f25270 */
[----:B------:R-:W-:Y:S02]  /*9f20*/  SEL R4, RZ, 0x1, P1 ;  /* 0x00000001ff047807 */ /* 0x000fe40000800000 */
[----:B------:R-:W-:Y:S02]  /*9f30*/  SEL R3, R0, RZ, P1 ;  /* 0x000000ff00037207 */ /* 0x000fe40000800000 */
[----:B------:R-:W-:Y:S01]  /*9f40*/  LOP3.LUT R0, R9, R4, RZ, 0x3c, !PT ;  /* 0x0000000409007212 */ /* 0x000fe200078e3cff */
[----:B-1----:R-:W-:Y:S06]  /*9f50*/  @!P0 BRA `(.L_x_312) ;  /* 0x0000000000c48947 */ /* 0x002fec0003800000 */
.L_x_323:
[----:B------:R-:W-:Y:S01]  /*9f60*/  IMAD R3, R3, 0x8, R2 ;  /* 0x0000000803037824 */ /* 0x000fe200078e0202 */
[----:B------:R-:W-:-:S07]  /*9f70*/  SHF.L.U32 R0, R0, 0x1f, RZ ;  /* 0x0000001f00007819 */ /* 0x000fce00000006ff */
.L_x_313:
[----:B--2---:R2:W3:Y:S02]  /*9f80*/  SYNCS.PHASECHK.TRANS64.TRYWAIT P0, [R3+URZ], R0 ;  /* 0x00000000030075a7 */ /* 0x0044e4000800017f */
[----:B---3--:R-:W-:Y:S05]  /*9f90*/  @!P0 NANOSLEEP.SYNCS 0x989680 ;  /* 0x009896800000895d */ /* 0x008fea0003900000 */
[----:B------:R-:W3:Y:S02]  /*9fa0*/  @!P0 SYNCS.PHASECHK.TRANS64 P0, [R3+URZ], R0 ;  /* 0x00000000030085a7 */ /* 0x000ee4000800007f */
[----:B---3--:R-:W-:Y:S05]  /*9fb0*/  @!P0 BRA `(.L_x_313) ;  /* 0xfffffffc00f08947 */ /* 0x008fea000383ffff */
.L_x_308:
[----:B------:R-:W-:Y:S05]  /*9fc0*/  BSYNC B0 ;  /* 0x0000000000007941 */ /* 0x000fea0003800000 */
.L_x_307:
[----:B------:R-:W-:Y:S05]  /*9fd0*/  EXIT ;  /* 0x000000000000794d */ /* 0x000fea0003800000 */
.L_x_21:
[----:B---3--:R3:W4:Y:S02]  /*9fe0*/  SYNCS.PHASECHK.TRANS64.TRYWAIT P1, [R3+URZ], R0 ;  /* 0x00000000030075a7 */ /* 0x008724000802017f */
[----:B----4-:R-:W-:Y:S05]  /*9ff0*/  @!P1 NANOSLEEP.SYNCS 0x989680 ;  /* 0x009896800000995d */ /* 0x010fea0003900000 */
[----:B------:R-:W4:Y:S02]  /*a000*/  @!P1 SYNCS.PHASECHK.TRANS64 P1, [R3+URZ], R0 ;  /* 0x00000000030095a7 */ /* 0x000f24000802007f */
[----:B----4-:R-:W-:Y:S05]  /*a010*/  @!P1 BRA `(.L_x_21) ;  /* 0xfffffffc00f09947 */ /* 0x010fea000383ffff */
[----:B------:R-:W-:Y:S05]  /*a020*/  BRA `(.L_x_20) ;  /* 0xffffff7400207947 */ /* 0x000fea000383ffff */
.L_x_26:
[----:B-1----:R1:W2:Y:S02]  /*a030*/  SYNCS.PHASECHK.TRANS64.TRYWAIT P1, [R5+URZ], R4 ;  /* 0x00000004050075a7 */ /* 0x0022a4000802017f */
[----:B--2---:R-:W-:Y:S05]  /*a040*/  @!P1 NANOSLEEP.SYNCS 0x989680 ;  /* 0x009896800000995d */ /* 0x004fea0003900000 */
[----:B------:R-:W2:Y:S02]  /*a050*/  @!P1 SYNCS.PHASECHK.TRANS64 P1, [R5+URZ], R4 ;  /* 0x00000004050095a7 */ /* 0x000ea4000802007f */
[----:B--2---:R-:W-:Y:S05]  /*a060*/  @!P1 BRA `(.L_x_26) ;  /* 0xfffffffc00f09947 */ /* 0x004fea000383ffff */
[----:B------:R-:W-:Y:S05]  /*a070*/  BRA `(.L_x_25) ;  /* 0xffffff78001c7947 */ /* 0x000fea000383ffff */
.L_x_295:
[----:B------:R-:W-:Y:S01]  /*a080*/  BSSY B1, `(.L_x_314) ;  /* 0x0000006000017945 */ /* 0x000fe20003800000 */
[----:B------:R-:W-:-:S07]  /*a090*/  IMAD.MOV.U32 R15, RZ, RZ, -0x1 ;  /* 0xffffffffff0f7424 */ /* 0x000fce00078e00ff */
[----:B------:R-:W-:Y:S05]  /*a0a0*/  WARPSYNC.COLLECTIVE R15, `(.L_x_315) ;  /* 0x000000000f0c7348 */ /* 0x000fea0003c00000 */
[----:B------:R-:W-:Y:S02]  /*a0b0*/  ELECT P6, UR62, PT ;  /* 0x00000000003e782f */ /* 0x000fe400038c0000 */
[----:B------:R-:W-:Y:S01]  /*a0c0*/  MOV R14, UR62 ;  /* 0x0000003e000e7c02 */ /* 0x000fe20008000f00 */
[----:B------:R-:W-:Y:S10]  /*a0d0*/  ENDCOLLECTIVE ;  /* 0x000000000000791b */ /* 0x000ff40003800000 */
.L_x_315:
[----:B------:R-:W-:Y:S05]  /*a0e0*/  BSYNC B1 ;  /* 0x0000000000017941 */ /* 0x000fea0003800000 */
.L_x_314:
[----:B------:R-:W-:Y:S05]  /*a0f0*/  BRA `(.L_x_316) ;  /* 0xfffffff000347947 */ /* 0x000fea000383ffff */
.L_x_298:
[----:B0-----:R0:W1:Y:S02]  /*a100*/  SYNCS.PHASECHK.TRANS64.TRYWAIT P0, [R22+URZ+0x20], R13 ;  /* 0x0000200d160075a7 */ /* 0x001064000800017f */
[----:B-1----:R-:W-:Y:S05]  /*a110*/  @!P0 NANOSLEEP.SYNCS 0x989680 ;  /* 0x009896800000895d */ /* 0x002fea0003900000 */
[----:B------:R-:W1:Y:S02]  /*a120*/  @!P0 SYNCS.PHASECHK.TRANS64 P0, [R22+URZ+0x20], R13 ;  /* 0x0000200d160085a7 */ /* 0x000e64000800007f */
[----:B-1----:R-:W-:Y:S05]  /*a130*/  @!P0 BRA `(.L_x_298) ;  /* 0xfffffffc00f08947 */ /* 0x002fea000383ffff */
[----:B------:R-:W-:Y:S05]  /*a140*/  BRA `(.L_x_317) ;  /* 0xfffffff000747947 */ /* 0x000fea000383ffff */
.L_x_306:
[----:B------:R-:W-:Y:S01]  /*a150*/  BSSY B0, `(.L_x_318) ;  /* 0x0000006000007945 */ /* 0x000fe20003800000 */
[----:B------:R-:W-:-:S07]  /*a160*/  IMAD.MOV.U32 R15, RZ, RZ, -0x1 ;  /* 0xffffffffff0f7424 */ /* 0x000fce00078e00ff */
[----:B------:R-:W-:Y:S05]  /*a170*/  WARPSYNC.COLLECTIVE R15, `(.L_x_319) ;  /* 0x000000000f0c7348 */ /* 0x000fea0003c00000 */
[----:B------:R-:W-:Y:S02]  /*a180*/  ELECT P6, UR62, PT ;  /* 0x00000000003e782f */ /* 0x000fe400038c0000 */
[----:B------:R-:W-:Y:S01]  /*a190*/  MOV R14, UR62 ;  /* 0x0000003e000e7c02 */ /* 0x000fe20008000f00 */
[----:B------:R-:W-:Y:S10]  /*a1a0*/  ENDCOLLECTIVE ;  /* 0x000000000000791b */ /* 0x000ff40003800000 */
.L_x_319:
[----:B------:R-:W-:Y:S05]  /*a1b0*/  BSYNC B0 ;  /* 0x0000000000007941 */ /* 0x000fea0003800000 */
.L_x_318:
[----:B------:R-:W-:Y:S05]  /*a1c0*/  BRA `(.L_x_320) ;  /* 0xfffffff800d07947 */ /* 0x000fea000383ffff */
.L_x_310:
[----:B0-----:R0:W1:Y:S02]  /*a1d0*/  SYNCS.PHASECHK.TRANS64.TRYWAIT P0, [R7+URZ], R4 ;  /* 0x00000004070075a7 */ /* 0x001064000800017f */
[----:B-1----:R-:W-:Y:S05]  /*a1e0*/  @!P0 NANOSLEEP.SYNCS 0x989680 ;  /* 0x009896800000895d */ /* 0x002fea0003900000 */
[----:B------:R-:W1:Y:S02]  /*a1f0*/  @!P0 SYNCS.PHASECHK.TRANS64 P0, [R7+URZ], R4 ;  /* 0x00000004070085a7 */ /* 0x000e64000800007f */
[----:B-1----:R-:W-:Y:S05]  /*a200*/  @!P0 BRA `(.L_x_310) ;  /* 0xfffffffc00f08947 */ /* 0x002fea000383ffff */
[----:B------:R-:W-:Y:S05]  /*a210*/  BRA `(.L_x_321) ;  /* 0xfffffffc00107947 */ /* 0x000fea000383ffff */
.L_x_311:
[----:B0-----:R0:W1:Y:S02]  /*a220*/  SYNCS.PHASECHK.TRANS64.TRYWAIT P0, [R8+URZ], R5 ;  /* 0x00000005080075a7 */ /* 0x001064000800017f */
[----:B-1----:R-:W-:Y:S05]  /*a230*/  @!P0 NANOSLEEP.SYNCS 0x989680 ;  /* 0x009896800000895d */ /* 0x002fea0003900000 */
[----:B------:R-:W1:Y:S02]  /*a240*/  @!P0 SYNCS.PHASECHK.TRANS64 P0, [R8+URZ], R5 ;  /* 0x00000005080085a7 */ /* 0x000e64000800007f */
[----:B-1----:R-:W-:Y:S05]  /*a250*/  @!P0 BRA `(.L_x_311) ;  /* 0xfffffffc00f08947 */ /* 0x002fea000383ffff */
[----:B------:R-:W-:Y:S05]  /*a260*/  BRA `(.L_x_322) ;  /* 0xfffffffc00207947 */ /* 0x000fea000383ffff */
.L_x_312:
[----:B-1----:R1:W2:Y:S02]  /*a270*/  SYNCS.PHASECHK.TRANS64.TRYWAIT P0, [R11+URZ], R6 ;  /* 0x000000060b0075a7 */ /* 0x0022a4000800017f */
[----:B--2---:R-:W-:Y:S05]  /*a280*/  @!P0 NANOSLEEP.SYNCS 0x989680 ;  /* 0x009896800000895d */ /* 0x004fea0003900000 */
[----:B------:R-:W2:Y:S02]  /*a290*/  @!P0 SYNCS.PHASECHK.TRANS64 P0, [R11+URZ], R6 ;  /* 0x000000060b0085a7 */ /* 0x000ea4000800007f */
[----:B--2---:R-:W-:Y:S05]  /*a2a0*/  @!P0 BRA `(.L_x_312) ;  /* 0xfffffffc00f08947 */ /* 0x004fea000383ffff */
[----:B------:R-:W-:Y:S05]  /*a2b0*/  BRA `(.L_x_323) ;  /* 0xfffffffc00287947 */ /* 0x000fea000383ffff */
.L_x_324:
[----:B------:R-:W-:-:S00]  /*a2c0*/  BRA `(.L_x_324) ;  /* 0xfffffffc00fc7947 */ /* 0x000fc0000383ffff */
[----:B------:R-:W-:-:S00]  /*a2d0*/  NOP ;  /* 0x0000000000007918 */ /* 0x000fc00000000000 */
        /* <DEDUP_REMOVED lines=10> */
.L_x_325:


//--------------------- .nv.global.init           --------------------------
	.section	.nv.global.init,"aw",@progbits
.nv.global.init:
	.type		$str$22,@object
	.size		$str$22,($str$23 - $str$22)
$str$22:
        /*0000*/ 	.byte	0x6b, 0x5f, 0x74, 0x69, 0x6c, 0x65, 0x5f, 0x63, 0x6f, 0x75, 0x6e, 0x74, 0x20, 0x3e, 0x3d, 0x20
        /*0010*/ 	.byte	0x31, 0x00
	.type		$str$23,@object
	.size		$str$23,(__unnamed_1 - $str$23)
$str$23:
        /*0012*/ 	.byte	0x2f, 0x74, 0x6d, 0x70, 0x2f, 0x63, 0x75, 0x74, 0x6c, 0x61, 0x73, 0x73, 0x5f, 0x73, 0x77, 0x65
        /*0022*/ 	.byte	0x65, 0x70, 0x5f, 0x73, 0x72, 0x63, 0x2f, 0x69, 0x6e, 0x63, 0x6c, 0x75, 0x64, 0x65, 0x2f, 0x63
        /*0032*/ 	.byte	0x75, 0x74, 0x6c, 0x61, 0x73, 0x73, 0x2f, 0x67, 0x65, 0x6d, 0x6d, 0x2f, 0x63, 0x6f, 0x6c, 0x6c
        /*0042*/ 	.byte	0x65, 0x63, 0x74, 0x69, 0x76, 0x65, 0x2f, 0x73, 0x6d, 0x39, 0x30, 0x5f, 0x6d, 0x6d, 0x61, 0x5f
        /*0052*/ 	.byte	0x74, 0x6d, 0x61, 0x5f, 0x67, 0x6d, 0x6d, 0x61, 0x5f, 0x73, 0x73, 0x5f, 0x77, 0x61, 0x72, 0x70
        /*0062*/ 	.byte	0x73, 0x70, 0x65, 0x63, 0x69, 0x61, 0x6c, 0x69, 0x7a, 0x65, 0x64, 0x2e, 0x68, 0x70, 0x70, 0x00
	.type		__unnamed_1,@object
	.size		__unnamed_1,(.L_0 - __unnamed_1)
__unnamed_1:
        /*0072*/ 	.byte	0x76, 0x6f, 0x69, 0x64, 0x20, 0x63, 0x75, 0x74, 0x6c, 0x61, 0x73, 0x73, 0x3a, 0x3a, 0x67, 0x65
        /* <DEDUP_REMOVED lines=175> */
        /*0b72*/ 	.byte	0x74, 0x65, 0x3a, 0x3a, 0x69, 0x64, 0x65, 0x6e, 0x74, 0x69, 0x74, 0x79, 0x5d, 0x00
.L_0:


//--------------------- .nv.shared._ZN7cutlass13device_kernelINS_4gemm6kernel13GemmUniversalIN4cute5tupleIJiiiiEEENS1_10collective13CollectiveMmaINS1_34MainloopSm90TmaGmmaWarpSpecializedILi4ENS5_IJNS4_1CILi1EEENSA_ILi8EEESB_EEENS1_35KernelTmaWarpSpecializedCooperativeEEENS5_IJNSA_ILi128EEENSA_ILi256EEENSA_ILi32EEEEEEfNS5_IJlSB_lEEEfSK_NS4_8TiledMMAINS4_8MMA_AtomIJNS4_4SM904GMMA30MMA_64x256x8_F32TF32TF32_SS_TNILNSO_7ScaleInE1ELSQ_1EEEEEENS4_6LayoutINS5_IJNSA_ILi2EEESB_SB_EEENS5_IJSB_NSA_ILi0EEESW_EEEEENS5_IJNS4_10UnderscoreESZ_SZ_EEEEENS4_23SM90_TMA_LOAD_MULTICASTENS4_14ComposedLayoutINS4_7SwizzleILi3ELi4ELi3EEENS4_18smem_ptr_flag_bitsILi32EEENST_INS5_IJSC_SI_EEENS5_IJSI_SB_EEEEEEEvNS4_8identityENS4_13SM90_TMA_LOADES1B_vS1C_EENS_8epilogue10collective6detail29Sm90TmaWarpSpecializedAdapterINS1G_15DefaultEpilogueIfSK_SK_NS1F_6thread17LinearCombinationIfLi1EffLNS1K_9ScaleType4KindE0ELNS_15FloatRoundStyleE2EfEENS1_15EpilogueDefaultEEEEEvvEEEEvNT_6ParamsE --------------------------
	.section	.nv.shared._ZN7cutlass13device_kernelINS_4gemm6kernel13GemmUniversalIN4cute5tupleIJiiiiEEENS1_10collective13CollectiveMmaINS1_34MainloopSm90TmaGmmaWarpSpecializedILi4ENS5_IJNS4_1CILi1EEENSA_ILi8EEESB_EEENS1_35KernelTmaWarpSpecializedCooperativeEEENS5_IJNSA_ILi128EEENSA_ILi256EEENSA_ILi32EEEEEEfNS5_IJlSB_lEEEfSK_NS4_8TiledMMAINS4_8MMA_AtomIJNS4_4SM904GMMA30MMA_64x256x8_F32TF32TF32_SS_TNILNSO_7ScaleInE1ELSQ_1EEEEEENS4_6LayoutINS5_IJNSA_ILi2EEESB_SB_EEENS5_IJSB_NSA_ILi0EEESW_EEEEENS5_IJNS4_10UnderscoreESZ_SZ_EEEEENS4_23SM90_TMA_LOAD_MULTICASTENS4_14ComposedLayoutINS4_7SwizzleILi3ELi4ELi3EEENS4_18smem_ptr_flag_bitsILi32EEENST_INS5_IJSC_SI_EEENS5_IJSI_SB_EEEEEEEvNS4_8identityENS4_13SM90_TMA_LOADES1B_vS1C_EENS_8epilogue10collective6detail29Sm90TmaWarpSpecializedAdapterINS1G_15DefaultEpilogueIfSK_SK_NS1F_6thread17LinearCombinationIfLi1EffLNS1K_9ScaleType4KindE0ELNS_15FloatRoundStyleE2EfEENS1_15EpilogueDefaultEEEEEvvEEEEvNT_6ParamsE,"aw",@nobits
	.sectionflags	@""
	.align	16
	.zero		1024


//--------------------- .nv.shared.reserved.0     --------------------------
	.section	.nv.shared.reserved.0,"aw",@nobits
	.weak		__nv_reservedSMEM_offset_0_alias
	.size		__nv_reservedSMEM_offset_0_alias, 0, 0
	.other		__nv_reservedSMEM_offset_0_alias,@"STO_CUDA_RESERVED_SHARED STV_DEFAULT"
__nv_reservedSMEM_offset_0_alias:
	.zero		0


//--------------------- .nv.global                --------------------------
	.section	.nv.global,"aw",@nobits
.nv.global:
	.type		_ZN40_INTERNAL_62a89a46_4_k_cu_51330f07_259684cute1_E,@object
	.size		_ZN40_INTERNAL_62a89a46_4_k_cu_51330f07_259684cute1_E,(_ZN40_INTERNAL_62a89a46_4_k_cu_51330f07_259684cuda3std3__45__cpo6cbeginE - _ZN40_INTERNAL_62a89a46_4_k_cu_51330f07_259684cute1_E)
_ZN40_INTERNAL_62a89a46_4_k_cu_51330f07_259684cute1_E:
	.zero		1
	.type		_ZN40_INTERNAL_62a89a46_4_k_cu_51330f07_259684cuda3std3__45__cpo6cbeginE,@object
	.size		_ZN40_INTERNAL_62a89a46_4_k_cu_51330f07_259684cuda3std3__45__cpo6cbeginE,(_ZN40_INTERNAL_62a89a46_4_k_cu_51330f07_259684cuda3std3__48in_placeE - _ZN40_INTERNAL_62a89a46_4_k_cu_51330f07_259684cuda3std3__45__cpo6cbeginE)
_ZN40_INTERNAL_62a89a46_4_k_cu_51330f07_259684cuda3std3__45__cpo6cbeginE:
	.zero		1
	.type		_ZN40_INTERNAL_62a89a46_4_k_cu_51330f07_259684cuda3std3__48in_placeE,@object
	.size		_ZN40_INTERNAL_62a89a46_4_k_cu_51330f07_259684cuda3std3__48in_placeE,(_ZN40_INTERNAL_62a89a46_4_k_cu_51330f07_259684cuda3std6ranges3__45__cpo9iter_moveE - _ZN40_INTERNAL_62a89a46_4_k_cu_51330f07_259684cuda3std3__48in_placeE)
_ZN40_INTERNAL_62a89a46_4_k_cu_51330f07_259684cuda3std3__48in_placeE:
	.zero		1
	.type		_ZN40_INTERNAL_62a89a46_4_k_cu_51330f07_259684cuda3std6ranges3__45__cpo9iter_moveE,@object
	.size		_ZN40_INTERNAL_62a89a46_4_k_cu_51330f07_259684cuda3std6ranges3__45__cpo9iter_moveE,(_ZN40_INTERNAL_62a89a46_4_k_cu_51330f07_259684cuda3std3__45__cpo5beginE - _ZN40_INTERNAL_62a89a46_4_k_cu_51330f07_259684cuda3std6ranges3__45__cpo9iter_moveE)
_ZN40_INTERNAL_62a89a46_4_k_cu_51330f07_259684cuda3std6ranges3__45__cpo9iter_moveE:
	.zero		1
	.type		_ZN40_INTERNAL_62a89a46_4_k_cu_51330f07_259684cuda3std3__45__cpo5beginE,@object
	.size		_ZN40_INTERNAL_62a89a46_4_k_cu_51330f07_259684cuda3std3__45__cpo5beginE,(_ZN40_INTERNAL_62a89a46_4_k_cu_51330f07_259684cuda3std3__442_GLOBAL__N__62a89a46_4_k_cu_51330f07_259686ignoreE - _ZN40_INTERNAL_62a89a46_4_k_cu_51330f07_259684cuda3std3__45__cpo5beginE)
_ZN40_INTERNAL_62a89a46_4_k_cu_51330f07_259684cuda3std3__45__cpo5beginE:
	.zero		1
	.type		_ZN40_INTERNAL_62a89a46_4_k_cu_51330f07_259684cuda3std3__442_GLOBAL__N__62a89a46_4_k_cu_51330f07_259686ignoreE,@object
	.size		_ZN40_INTERNAL_62a89a46_4_k_cu_51330f07_259684cuda3std3__442_GLOBAL__N__62a89a46_4_k_cu_51330f07_259686ignoreE,(_ZN40_INTERNAL_62a89a46_4_k_cu_51330f07_259684cute7productE - _ZN40_INTERNAL_62a89a46_4_k_cu_51330f07_259684cuda3std3__442_GLOBAL__N__62a89a46_4_k_cu_51330f07_259686ignoreE)
_ZN40_INTERNAL_62a89a46_4_k_cu_51330f07_259684cuda3std3__442_GLOBAL__N__62a89a46_4_k_cu_51330f07_259686ignoreE:
	.zero		1
	.type		_ZN40_INTERNAL_62a89a46_4_k_cu_51330f07_259684cute7productE,@object
	.size		_ZN40_INTERNAL_62a89a46_4_k_cu_51330f07_259684cute7productE,(_ZN40_INTERNAL_62a89a46_4_k_cu_51330f07_259684cuda3std3__45__cpo3endE - _ZN40_INTERNAL_62a89a46_4_k_cu_51330f07_259684cute7productE)
_ZN40_INTERNAL_62a89a46_4_k_cu_51330f07_259684cute7productE:
	.zero		1
	.type		_ZN40_INTERNAL_62a89a46_4_k_cu_51330f07_259684cuda3std3__45__cpo3endE,@object
	.size		_ZN40_INTERNAL_62a89a46_4_k_cu_51330f07_259684cuda3std3__45__cpo3endE,(_ZN40_INTERNAL_62a89a46_4_k_cu_51330f07_259684cuda3std3__419piecewise_constructE - _ZN40_INTERNAL_62a89a46_4_k_cu_51330f07_259684cuda3std3__45__cpo3endE)
_ZN40_INTERNAL_62a89a46_4_k_cu_51330f07_259684cuda3std3__45__cpo3endE:
	.zero		1
	.type		_ZN40_INTERNAL_62a89a46_4_k_cu_51330f07_259684cuda3std3__419piecewise_constructE,@object
	.size		_ZN40_INTERNAL_62a89a46_4_k_cu_51330f07_259684cuda3std3__419piecewise_constructE,(_ZN40_INTERNAL_62a89a46_4_k_cu_51330f07_259684cuda3std3__45__cpo4cendE - _ZN40_INTERNAL_62a89a46_4_k_cu_51330f07_259684cuda3std3__419piecewise_constructE)
_ZN40_INTERNAL_62a89a46_4_k_cu_51330f07_259684cuda3std3__419piecewise_constructE:
	.zero		1
	.type		_ZN40_INTERNAL_62a89a46_4_k_cu_51330f07_259684cuda3std3__45__cpo4cendE,@object
	.size		_ZN40_INTERNAL_62a89a46_4_k_cu_51330f07_259684cuda3std3__45__cpo4cendE,(_ZN40_INTERNAL_62a89a46_4_k_cu_51330f07_259684cuda3std6ranges3__45__cpo4swapE - _ZN40_INTERNAL_62a89a46_4_k_cu_51330f07_259684cuda3std3__45__cpo4cendE)
_ZN40_INTERNAL_62a89a46_4_k_cu_51330f07_259684cuda3std3__45__cpo4cendE:
	.zero		1
	.type		_ZN40_INTERNAL_62a89a46_4_k_cu_51330f07_259684cuda3std6ranges3__45__cpo4swapE,@object
	.size		_ZN40_INTERNAL_62a89a46_4_k_cu_51330f07_259684cuda3std6ranges3__45__cpo4swapE,(.L_8 - _ZN40_INTERNAL_62a89a46_4_k_cu_51330f07_259684cuda3std6ranges3__45__cpo4swapE)
_ZN40_INTERNAL_62a89a46_4_k_cu_51330f07_259684cuda3std6ranges3__45__cpo4swapE:
	.zero		1
.L_8:


//--------------------- .nv.constant0._ZN7cutlass13device_kernelINS_4gemm6kernel13GemmUniversalIN4cute5tupleIJiiiiEEENS1_10collective13CollectiveMmaINS1_34MainloopSm90TmaGmmaWarpSpecializedILi4ENS5_IJNS4_1CILi1EEENSA_ILi8EEESB_EEENS1_35KernelTmaWarpSpecializedCooperativeEEENS5_IJNSA_ILi128EEENSA_ILi256EEENSA_ILi32EEEEEEfNS5_IJlSB_lEEEfSK_NS4_8TiledMMAINS4_8MMA_AtomIJNS4_4SM904GMMA30MMA_64x256x8_F32TF32TF32_SS_TNILNSO_7ScaleInE1ELSQ_1EEEEEENS4_6LayoutINS5_IJNSA_ILi2EEESB_SB_EEENS5_IJSB_NSA_ILi0EEESW_EEEEENS5_IJNS4_10UnderscoreESZ_SZ_EEEEENS4_23SM90_TMA_LOAD_MULTICASTENS4_14ComposedLayoutINS4_7SwizzleILi3ELi4ELi3EEENS4_18smem_ptr_flag_bitsILi32EEENST_INS5_IJSC_SI_EEENS5_IJSI_SB_EEEEEEEvNS4_8identityENS4_13SM90_TMA_LOADES1B_vS1C_EENS_8epilogue10collective6detail29Sm90TmaWarpSpecializedAdapterINS1G_15DefaultEpilogueIfSK_SK_NS1F_6thread17LinearCombinationIfLi1EffLNS1K_9ScaleType4KindE0ELNS_15FloatRoundStyleE2EfEENS1_15EpilogueDefaultEEEEEvvEEEEvNT_6ParamsE --------------------------
	.section	.nv.constant0._ZN7cutlass13device_kernelINS_4gemm6kernel13GemmUniversalIN4cute5tupleIJiiiiEEENS1_10collective13CollectiveMmaINS1_34MainloopSm90TmaGmmaWarpSpecializedILi4ENS5_IJNS4_1CILi1EEENSA_ILi8EEESB_EEENS1_35KernelTmaWarpSpecializedCooperativeEEENS5_IJNSA_ILi128EEENSA_ILi256EEENSA_ILi32EEEEEEfNS5_IJlSB_lEEEfSK_NS4_8TiledMMAINS4_8MMA_AtomIJNS4_4SM904GMMA30MMA_64x256x8_F32TF32TF32_SS_TNILNSO_7ScaleInE1ELSQ_1EEEEEENS4_6LayoutINS5_IJNSA_ILi2EEESB_SB_EEENS5_IJSB_NSA_ILi0EEESW_EEEEENS5_IJNS4_10UnderscoreESZ_SZ_EEEEENS4_23SM90_TMA_LOAD_MULTICASTENS4_14ComposedLayoutINS4_7SwizzleILi3ELi4ELi3EEENS4_18smem_ptr_flag_bitsILi32EEENST_INS5_IJSC_SI_EEENS5_IJSI_SB_EEEEEEEvNS4_8identityENS4_13SM90_TMA_LOADES1B_vS1C_EENS_8epilogue10collective6detail29Sm90TmaWarpSpecializedAdapterINS1G_15DefaultEpilogueIfSK_SK_NS1F_6thread17LinearCombinationIfLi1EffLNS1K_9ScaleType4KindE0ELNS_15FloatRoundStyleE2EfEENS1_15EpilogueDefaultEEEEEvvEEEEvNT_6ParamsE,"a",@progbits
	.sectionflags	@""
	.align	4
.nv.constant0._ZN7cutlass13device_kernelINS_4gemm6kernel13GemmUniversalIN4cute5tupleIJiiiiEEENS1_10collective13CollectiveMmaINS1_34MainloopSm90TmaGmmaWarpSpecializedILi4ENS5_IJNS4_1CILi1EEENSA_ILi8EEESB_EEENS1_35KernelTmaWarpSpecializedCooperativeEEENS5_IJNSA_ILi128EEENSA_ILi256EEENSA_ILi32EEEEEEfNS5_IJlSB_lEEEfSK_NS4_8TiledMMAINS4_8MMA_AtomIJNS4_4SM904GMMA30MMA_64x256x8_F32TF32TF32_SS_TNILNSO_7ScaleInE1ELSQ_1EEEEEENS4_6LayoutINS5_IJNSA_ILi2EEESB_SB_EEENS5_IJSB_NSA_ILi0EEESW_EEEEENS5_IJNS4_10UnderscoreESZ_SZ_EEEEENS4_23SM90_TMA_LOAD_MULTICASTENS4_14ComposedLayoutINS4_7SwizzleILi3ELi4ELi3EEENS4_18smem_ptr_flag_bitsILi32EEENST_INS5_IJSC_SI_EEENS5_IJSI_SB_EEEEEEEvNS4_8identityENS4_13SM90_TMA_LOADES1B_vS1C_EENS_8epilogue10collective6detail29Sm90TmaWarpSpecializedAdapterINS1G_15DefaultEpilogueIfSK_SK_NS1F_6thread17LinearCombinationIfLi1EffLNS1K_9ScaleType4KindE0ELNS_15FloatRoundStyleE2EfEENS1_15EpilogueDefaultEEEEEvvEEEEvNT_6ParamsE:
	.zero		1664


//--------------------- SYMBOLS --------------------------

	.type		.nv.reservedSmem.offset0,@object
	.size		.nv.reservedSmem.offset0,0x4
	.type		__assertfail,@function
